def matmul_kernel(
    a_ptr,
    b_ptr,
    c_ptr,
    M,
    N,
    K,
    stride_am,
    stride_ak,
    stride_bk,
    stride_bn,
    stride_cm,
    stride_cn,
    BLOCK_M: tl.constexpr,
    BLOCK_N: tl.constexpr,
    BLOCK_K: tl.constexpr,
    GROUP_M: tl.constexpr,
):
    pid = tl.program_id(axis=0)
    num_pid_m = tl.cdiv(M, BLOCK_M)
    num_pid_n = tl.cdiv(N, BLOCK_N)
    num_pid_in_group = GROUP_M * num_pid_n
    group_id = pid // num_pid_in_group
    first_pid_m = group_id * GROUP_M
    group_size_m = min(num_pid_m - first_pid_m, GROUP_M)
    pid_m = first_pid_m + ((pid % num_pid_in_group) % group_size_m)
    pid_n = (pid % num_pid_in_group) // group_size_m

    offs_am = (pid_m * BLOCK_M + tl.arange(0, BLOCK_M)) % M
    offs_bn = (pid_n * BLOCK_N + tl.arange(0, BLOCK_N)) % N
    offs_k = tl.arange(0, BLOCK_K)
    a_ptrs = a_ptr + offs_am[:, None] * stride_am + offs_k[None, :] * stride_ak
    b_ptrs = b_ptr + offs_k[:, None] * stride_bk + offs_bn[None, :] * stride_bn

    acc = tl.zeros((BLOCK_M, BLOCK_N), dtype=tl.float32)
    for kk in range(0, tl.cdiv(K, BLOCK_K)):
        a = tl.load(a_ptrs, mask=offs_k[None, :] < K - kk * BLOCK_K, other=0.0)
        b = tl.load(b_ptrs, mask=offs_k[:, None] < K - kk * BLOCK_K, other=0.0)
        acc = tl.dot(a, b, acc)
        a_ptrs += BLOCK_K * stride_ak
        b_ptrs += BLOCK_K * stride_bk

    c = acc.to(c_ptr.dtype.element_ty)
    offs_cm = pid_m * BLOCK_M + tl.arange(0, BLOCK_M)
    offs_cn = pid_n * BLOCK_N + tl.arange(0, BLOCK_N)
    c_ptrs = c_ptr + offs_cm[:, None] * stride_cm + offs_cn[None, :] * stride_cn
    mask = (offs_cm[:, None] < M) & (offs_cn[None, :] < N)
    tl.store(c_ptrs, c, mask=mask)

# config = {"BLOCK_K": 32, "BLOCK_M": 64, "BLOCK_N": 128, "GROUP_M": 8, "arch": "sm_90", "dtype": "fp8e4m3", "num_ctas": 1, "num_stages": 3, "num_warps": 16}
# arch = sm_90


// ===== COMPILED SASS (sm_90a) =====

	.target	sm_90a

	.elftype	@"ET_EXEC"


//--------------------- .note.nv.tkinfo           --------------------------
	.section	.note.nv.tkinfo,"",@"SHT_NOTE"
	.sectionflags	@"SHF_NOTE_NV_TKINFO"
	.tkinfo
        /*0018*/ 	.word	0x00000002
        /*0030*/ 	.string	""
        /*0030*/ 	.string	"ptxas"
        /*0030*/ 	.string	"Cuda compilation tools, release 13.0, V13.0.88"
        /*0030*/ 	.string	"Build cuda_13.0.r13.0/compiler.36424714_0"
        /*0030*/ 	.string	"-v  -suppress-debug-info  -lineinfo  -arch sm_90a "



//--------------------- .note.nv.cuinfo           --------------------------
	.section	.note.nv.cuinfo,"",@"SHT_NOTE"
	.sectionflags	@"SHF_NOTE_NV_CUINFO"
        /*0018*/ 	.short	0x0002
        /*001a*/ 	.short	0x005a
        /*001c*/ 	.short	0x0082
	.zero		2


//--------------------- .nv.info                  --------------------------
	.section	.nv.info,"",@"SHT_CUDA_INFO"
	.align	4


	//----- nvinfo : EIATTR_REGCOUNT
	.align		4
        /*0000*/ 	.byte	0x04, 0x2f
        /*0002*/ 	.short	(.L_1 - .L_0)
	.align		4
.L_0:
        /*0004*/ 	.word	index@(matmul_kernel)
        /*0008*/ 	.word	0x0000004e


	//----- nvinfo : EIATTR_FRAME_SIZE
	.align		4
.L_1:
        /*000c*/ 	.byte	0x04, 0x11
        /*000e*/ 	.short	(.L_3 - .L_2)
	.align		4
.L_2:
        /*0010*/ 	.word	index@(matmul_kernel)
        /*0014*/ 	.word	0x00000000


	//----- nvinfo : EIATTR_MIN_STACK_SIZE
	.align		4
.L_3:
        /*0018*/ 	.byte	0x04, 0x12
        /*001a*/ 	.short	(.L_5 - .L_4)
	.align		4
.L_4:
        /*001c*/ 	.word	index@(matmul_kernel)
        /*0020*/ 	.word	0x00000000
.L_5:


//--------------------- .nv.compat                --------------------------
	.section	.nv.compat,"",@"SHT_CUDA_COMPAT_INFO"
	.align	4
        /*0000*/ 	.byte	0x02, 0x09, 0x01, 0x00, 0x02, 0x02, 0x04, 0x00, 0x02, 0x05, 0x05, 0x00, 0x03, 0x07, 0x01, 0x01
        /*0010*/ 	.byte	0x02, 0x03, 0x00, 0x00, 0x02, 0x06, 0x01, 0x00, 0x04, 0x0b, 0x08, 0x00, 0x00, 0x00, 0x00, 0x00
        /*0020*/ 	.byte	0x00, 0x00, 0x00, 0x00


//--------------------- .nv.info.matmul_kernel    --------------------------
	.section	.nv.info.matmul_kernel,"",@"SHT_CUDA_INFO"
	.sectionflags	@""
	.align	4


	//----- nvinfo : EIATTR_CUDA_API_VERSION
	.align		4
        /*0000*/ 	.byte	0x04, 0x37
        /*0002*/ 	.short	(.L_7 - .L_6)
.L_6:
        /*0004*/ 	.word	0x00000082


	//----- nvinfo : EIATTR_KPARAM_INFO
	.align		4
.L_7:
        /*0008*/ 	.byte	0x04, 0x17
        /*000a*/ 	.short	(.L_9 - .L_8)
.L_8:
        /*000c*/ 	.word	0x00000000
        /*0010*/ 	.short	0x000d
        /*0012*/ 	.short	0x0048
        /*0014*/ 	.byte	0x00, 0xf4, 0x21, 0x00


	//----- nvinfo : EIATTR_KPARAM_INFO
	.align		4
.L_9:
        /*0018*/ 	.byte	0x04, 0x17
        /*001a*/ 	.short	(.L_11 - .L_10)
.L_10:
        /*001c*/ 	.word	0x00000000
        /*0020*/ 	.short	0x000c
        /*0022*/ 	.short	0x0040
        /*0024*/ 	.byte	0x00, 0xf4, 0x21, 0x00


	//----- nvinfo : EIATTR_KPARAM_INFO
	.align		4
.L_11:
        /*0028*/ 	.byte	0x04, 0x17
        /*002a*/ 	.short	(.L_13 - .L_12)
.L_12:
        /*002c*/ 	.word	0x00000000
        /*0030*/ 	.short	0x000b
        /*0032*/ 	.short	0x0038
        /*0034*/ 	.byte	0x00, 0xf0, 0x11, 0x00


	//----- nvinfo : EIATTR_KPARAM_INFO
	.align		4
.L_13:
        /*0038*/ 	.byte	0x04, 0x17
        /*003a*/ 	.short	(.L_15 - .L_14)
.L_14:
        /*003c*/ 	.word	0x00000000
        /*0040*/ 	.short	0x000a
        /*0042*/ 	.short	0x0034
        /*0044*/ 	.byte	0x00, 0xf0, 0x11, 0x00


	//----- nvinfo : EIATTR_KPARAM_INFO
	.align		4
.L_15:
        /*0048*/ 	.byte	0x04, 0x17
        /*004a*/ 	.short	(.L_17 - .L_16)
.L_16:
        /*004c*/ 	.word	0x00000000
        /*0050*/ 	.short	0x0009
        /*0052*/ 	.short	0x0030
        /*0054*/ 	.byte	0x00, 0xf0, 0x11, 0x00


	//----- nvinfo : EIATTR_KPARAM_INFO
	.align		4
.L_17:
        /*0058*/ 	.byte	0x04, 0x17
        /*005a*/ 	.short	(.L_19 - .L_18)
.L_18:
        /*005c*/ 	.word	0x00000000
        /*0060*/ 	.short	0x0008
        /*0062*/ 	.short	0x002c
        /*0064*/ 	.byte	0x00, 0xf0, 0x11, 0x00


	//----- nvinfo : EIATTR_KPARAM_INFO
	.align		4
.L_19:
        /*0068*/ 	.byte	0x04, 0x17
        /*006a*/ 	.short	(.L_21 - .L_20)
.L_20:
        /*006c*/ 	.word	0x00000000
        /*0070*/ 	.short	0x0007
        /*0072*/ 	.short	0x0028
        /*0074*/ 	.byte	0x00, 0xf0, 0x11, 0x00


	//----- nvinfo : EIATTR_KPARAM_INFO
	.align		4
.L_21:
        /*0078*/ 	.byte	0x04, 0x17
        /*007a*/ 	.short	(.L_23 - .L_22)
.L_22:
        /*007c*/ 	.word	0x00000000
        /*0080*/ 	.short	0x0006
        /*0082*/ 	.short	0x0024
        /*0084*/ 	.byte	0x00, 0xf0, 0x11, 0x00


	//----- nvinfo : EIATTR_KPARAM_INFO
	.align		4
.L_23:
        /*0088*/ 	.byte	0x04, 0x17
        /*008a*/ 	.short	(.L_25 - .L_24)
.L_24:
        /*008c*/ 	.word	0x00000000
        /*0090*/ 	.short	0x0005
        /*0092*/ 	.short	0x0020
        /*0094*/ 	.byte	0x00, 0xf0, 0x11, 0x00


	//----- nvinfo : EIATTR_KPARAM_INFO
	.align		4
.L_25:
        /*0098*/ 	.byte	0x04, 0x17
        /*009a*/ 	.short	(.L_27 - .L_26)
.L_26:
        /*009c*/ 	.word	0x00000000
        /*00a0*/ 	.short	0x0004
        /*00a2*/ 	.short	0x001c
        /*00a4*/ 	.byte	0x00, 0xf0, 0x11, 0x00


	//----- nvinfo : EIATTR_KPARAM_INFO
	.align		4
.L_27:
        /*00a8*/ 	.byte	0x04, 0x17
        /*00aa*/ 	.short	(.L_29 - .L_28)
.L_28:
        /*00ac*/ 	.word	0x00000000
        /*00b0*/ 	.short	0x0003
        /*00b2*/ 	.short	0x0018
        /*00b4*/ 	.byte	0x00, 0xf0, 0x11, 0x00


	//----- nvinfo : EIATTR_KPARAM_INFO
	.align		4
.L_29:
        /*00b8*/ 	.byte	0x04, 0x17
        /*00ba*/ 	.short	(.L_31 - .L_30)
.L_30:
        /*00bc*/ 	.word	0x00000000
        /*00c0*/ 	.short	0x0002
        /*00c2*/ 	.short	0x0010
        /*00c4*/ 	.byte	0x00, 0xf4, 0x21, 0x00


	//----- nvinfo : EIATTR_KPARAM_INFO
	.align		4
.L_31:
        /*00c8*/ 	.byte	0x04, 0x17
        /*00ca*/ 	.short	(.L_33 - .L_32)
.L_32:
        /*00cc*/ 	.word	0x00000000
        /*00d0*/ 	.short	0x0001
        /*00d2*/ 	.short	0x0008
        /*00d4*/ 	.byte	0x00, 0xf4, 0x21, 0x00


	//----- nvinfo : EIATTR_KPARAM_INFO
	.align		4
.L_33:
        /*00d8*/ 	.byte	0x04, 0x17
        /*00da*/ 	.short	(.L_35 - .L_34)
.L_34:
        /*00dc*/ 	.word	0x00000000
        /*00e0*/ 	.short	0x0000
        /*00e2*/ 	.short	0x0000
        /*00e4*/ 	.byte	0x00, 0xf4, 0x21, 0x00


	//----- nvinfo : EIATTR_SPARSE_MMA_MASK
	.align		4
.L_35:
        /*00e8*/ 	.byte	0x03, 0x50
        /*00ea*/ 	.short	0x0000


	//----- nvinfo : EIATTR_MAXREG_COUNT
	.align		4
        /*00ec*/ 	.byte	0x03, 0x1b
        /*00ee*/ 	.short	0x0080


	//----- nvinfo : EIATTR_NUM_BARRIERS
	.align		4
        /*00f0*/ 	.byte	0x02, 0x4c
        /*00f2*/ 	.byte	0x01
	.zero		1


	//----- nvinfo : EIATTR_MERCURY_ISA_VERSION
	.align		4
        /*00f4*/ 	.byte	0x03, 0x5f
        /*00f6*/ 	.short	0x0101


	//----- nvinfo : EIATTR_EXIT_INSTR_OFFSETS
	.align		4
        /*00f8*/ 	.byte	0x04, 0x1c
        /*00fa*/ 	.short	(.L_37 - .L_36)


	//   ....[0]....
.L_36:
        /*00fc*/ 	.word	0x00002640


	//   ....[1]....
        /*0100*/ 	.word	0x00002660


	//----- nvinfo : EIATTR_REQNTID
	.align		4
.L_37:
        /*0104*/ 	.byte	0x04, 0x10
        /*0106*/ 	.short	(.L_39 - .L_38)
.L_38:
        /*0108*/ 	.word	0x00000200
        /*010c*/ 	.word	0x00000001
        /*0110*/ 	.word	0x00000001


	//----- nvinfo : EIATTR_CBANK_PARAM_SIZE
	.align		4
.L_39:
        /*0114*/ 	.byte	0x03, 0x19
        /*0116*/ 	.short	0x0050


	//----- nvinfo : EIATTR_PARAM_CBANK
	.align		4
        /*0118*/ 	.byte	0x04, 0x0a
        /*011a*/ 	.short	(.L_41 - .L_40)
	.align		4
.L_40:
        /*011c*/ 	.word	index@(.nv.constant0.matmul_kernel)
        /*0120*/ 	.short	0x0210
        /*0122*/ 	.short	0x0050


	//----- nvinfo : EIATTR_SW_WAR
	.align		4
.L_41:
        /*0124*/ 	.byte	0x04, 0x36
        /*0126*/ 	.short	(.L_43 - .L_42)
.L_42:
        /*0128*/ 	.word	0x00000008
.L_43:


//--------------------- .nv.callgraph             --------------------------
	.section	.nv.callgraph,"",@"SHT_CUDA_CALLGRAPH"
	.align	4
	.sectionentsize	8
	.align		4
        /*0000*/ 	.word	0x00000000
	.align		4
        /*0004*/ 	.word	0xffffffff
	.align		4
        /*0008*/ 	.word	0x00000000
	.align		4
        /*000c*/ 	.word	0xfffffffe
	.align		4
        /*0010*/ 	.word	0x00000000
	.align		4
        /*0014*/ 	.word	0xfffffffd
	.align		4
        /*0018*/ 	.word	0x00000000
	.align		4
        /*001c*/ 	.word	0xfffffffc


//--------------------- .text.matmul_kernel       --------------------------
	.section	.text.matmul_kernel,"ax",@progbits
	.align	128
        .global         matmul_kernel
        .type           matmul_kernel,@function
        .size           matmul_kernel,(.L_x_4 - matmul_kernel)
        .other          matmul_kernel,@"STO_CUDA_ENTRY STV_DEFAULT"
matmul_kernel:
.text.matmul_kernel:
[----:B------:R-:W0:Y:S08]  /*0000*/  LDC R1, c[0x0][0x28] ;  /* 0x00000a00ff017b82 */ /* 0x000e300000000800 */
[----:B------:R-:W1:Y:S01]  /*0010*/  LDC.64 R12, c[0x0][0x228] ;  /* 0x00008a00ff0c7b82 */ /* 0x000e620000000a00 */
[----:B------:R-:W2:Y:S01]  /*0020*/  S2R R5, SR_CTAID.X ;  /* 0x0000000000057919 */ /* 0x000ea20000002500 */
[----:B------:R-:W-:Y:S01]  /*0030*/  ULDC.64 UR10, c[0x0][0x208] ;  /* 0x00008200000a7ab9 */ /* 0x000fe20000000a00 */
[----:B------:R-:W-:-:S05]  /*0040*/  ULDC UR12, c[0x0][0x230] ;  /* 0x00008c00000c7ab9 */ /* 0x000fca0000000800 */
[----:B------:R-:W3:Y:S08]  /*0050*/  LDC R48, c[0x0][0x230] ;  /* 0x00008c00ff307b82 */ /* 0x000ef00000000800 */
[----:B------:R-:W4:Y:S01]  /*0060*/  S2UR UR8, SR_CgaCtaId ;  /* 0x00000000000879c3 */ /* 0x000f220000008800 */
[----:B-1----:R-:W-:-:S05]  /*0070*/  VIADD R0, R13, 0x7f ;  /* 0x0000007f0d007836 */ /* 0x002fca0000000000 */
[----:B------:R-:W-:Y:S01]  /*0080*/  SHF.R.S32.HI R3, RZ, 0x1f, R0 ;  /* 0x0000001fff037819 */ /* 0x000fe20000011400 */
[----:B---3--:R-:W-:-:S03]  /*0090*/  VIADD R48, R48, 0x1f ;  /* 0x0000001f30307836 */ /* 0x008fc60000000000 */
[----:B------:R-:W-:Y:S02]  /*00a0*/  LEA.HI R3, R3, R0, RZ, 0x7 ;  /* 0x0000000003037211 */ /* 0x000fe400078f38ff */
[----:B--2---:R-:W-:Y:S02]  /*00b0*/  IABS R8, R5 ;  /* 0x0000000500087213 */ /* 0x004fe40000000000 */
[----:B------:R-:W-:-:S05]  /*00c0*/  SHF.R.S32.HI R3, RZ, 0x7, R3 ;  /* 0x00000007ff037819 */ /* 0x000fca0000011403 */
[----:B------:R-:W-:-:S05]  /*00d0*/  IMAD.SHL.U32 R4, R3, 0x8, RZ ;  /* 0x0000000803047824 */ /* 0x000fca00078e00ff */
[-C--:B------:R-:W-:Y:S02]  /*00e0*/  IABS R7, R4.reuse ;  /* 0x0000000400077213 */ /* 0x080fe40000000000 */
[----:B------:R-:W-:Y:S02]  /*00f0*/  IABS R10, R4 ;  /* 0x00000004000a7213 */ /* 0x000fe40000000000 */
[----:B------:R-:W1:Y:S08]  /*0100*/  I2F.RP R0, R7 ;  /* 0x0000000700007306 */ /* 0x000e700000209400 */
[----:B-1----:R-:W1:Y:S02]  /*0110*/  MUFU.RCP R0, R0 ;  /* 0x0000000000007308 */ /* 0x002e640000001000 */
[----:B-1----:R-:W-:-:S02]  /*0120*/  VIADD R2, R0, 0xffffffe ;  /* 0x0ffffffe00027836 */ /* 0x002fc40000000000 */
[----:B------:R-:W-:-:S04]  /*0130*/  IMAD.MOV R0, RZ, RZ, -R10 ;  /* 0x000000ffff007224 */ /* 0x000fc800078e0a0a */
[----:B------:R1:W2:Y:S02]  /*0140*/  F2I.FTZ.U32.TRUNC.NTZ R3, R2 ;  /* 0x0000000200037305 */ /* 0x0002a4000021f000 */
[----:B-1----:R-:W-:Y:S02]  /*0150*/  IMAD.MOV.U32 R2, RZ, RZ, RZ ;  /* 0x000000ffff027224 */ /* 0x002fe400078e00ff */
[----:B--2---:R-:W-:-:S04]  /*0160*/  IMAD.MOV R6, RZ, RZ, -R3 ;  /* 0x000000ffff067224 */ /* 0x004fc800078e0a03 */
[----:B------:R-:W-:Y:S02]  /*0170*/  IMAD R9, R6, R7, RZ ;  /* 0x0000000706097224 */ /* 0x000fe400078e02ff */
[----:B------:R-:W-:Y:S02]  /*0180*/  IMAD.MOV.U32 R6, RZ, RZ, R8 ;  /* 0x000000ffff067224 */ /* 0x000fe400078e0008 */
[----:B------:R-:W-:-:S06]  /*0190*/  IMAD.HI.U32 R3, R3, R9, R2 ;  /* 0x0000000903037227 */ /* 0x000fcc00078e0002 */
[----:B------:R-:W-:-:S04]  /*01a0*/  IMAD.HI.U32 R3, R3, R6, RZ ;  /* 0x0000000603037227 */ /* 0x000fc800078e00ff */
[----:B------:R-:W-:-:S05]  /*01b0*/  IMAD R0, R3, R0, R6 ;  /* 0x0000000003007224 */ /* 0x000fca00078e0206 */
[----:B------:R-:W-:-:S13]  /*01c0*/  ISETP.GT.U32.AND P1, PT, R7, R0, PT ;  /* 0x000000000700720c */ /* 0x000fda0003f24070 */
[----:B------:R-:W-:Y:S02]  /*01d0*/  @!P1 IMAD.IADD R0, R0, 0x1, -R7 ;  /* 0x0000000100009824 */ /* 0x000fe400078e0a07 */
[----:B------:R-:W-:Y:S01]  /*01e0*/  @!P1 VIADD R3, R3, 0x1 ;  /* 0x0000000103039836 */ /* 0x000fe20000000000 */
[----:B------:R-:W-:Y:S02]  /*01f0*/  ISETP.NE.AND P1, PT, R4, RZ, PT ;  /* 0x000000ff0400720c */ /* 0x000fe40003f25270 */
[----:B------:R-:W-:Y:S02]  /*0200*/  ISETP.GE.U32.AND P0, PT, R0, R7, PT ;  /* 0x000000070000720c */ /* 0x000fe40003f06070 */
[----:B------:R-:W-:-:S04]  /*0210*/  LOP3.LUT R0, R5, R4, RZ, 0x3c, !PT ;  /* 0x0000000405007212 */ /* 0x000fc800078e3cff */
[----:B------:R-:W-:Y:S01]  /*0220*/  ISETP.GE.AND P2, PT, R0, RZ, PT ;  /* 0x000000ff0000720c */ /* 0x000fe20003f46270 */
[----:B------:R-:W-:-:S06]  /*0230*/  VIADD R0, R12, 0x3f ;  /* 0x0000003f0c007836 */ /* 0x000fcc0000000000 */
[----:B------:R-:W-:-:S04]  /*0240*/  @P0 VIADD R3, R3, 0x1 ;  /* 0x0000000103030836 */ /* 0x000fc80000000000 */
[----:B------:R-:W-:Y:S01]  /*0250*/  IMAD.MOV.U32 R2, RZ, RZ, R3 ;  /* 0x000000ffff027224 */ /* 0x000fe200078e0003 */
[----:B------:R-:W-:-:S03]  /*0260*/  SHF.R.S32.HI R3, RZ, 0x1f, R0 ;  /* 0x0000001fff037819 */ /* 0x000fc60000011400 */
[----:B------:R-:W-:Y:S01]  /*0270*/  @!P2 IMAD.MOV R2, RZ, RZ, -R2 ;  /* 0x000000ffff02a224 */ /* 0x000fe200078e0a02 */
[----:B------:R-:W-:Y:S02]  /*0280*/  @!P1 LOP3.LUT R2, RZ, R4, RZ, 0x33, !PT ;  /* 0x00000004ff029212 */ /* 0x000fe400078e33ff */
[----:B------:R-:W-:-:S03]  /*0290*/  LEA.HI R3, R3, R0, RZ, 0x6 ;  /* 0x0000000003037211 */ /* 0x000fc600078f30ff */
[----:B------:R-:W-:Y:S02]  /*02a0*/  IMAD.SHL.U32 R6, R2, 0x8, RZ ;  /* 0x0000000802067824 */ /* 0x000fe400078e00ff */
[----:B------:R-:W-:-:S03]  /*02b0*/  IMAD.MOV R2, RZ, RZ, -R2 ;  /* 0x000000ffff027224 */ /* 0x000fc600078e0a02 */
[----:B------:R-:W-:Y:S01]  /*02c0*/  LEA.HI.SX32 R3, R3, -R6, 0x1a ;  /* 0x8000000603037211 */ /* 0x000fe200078fd2ff */
[----:B------:R-:W-:-:S03]  /*02d0*/  IMAD R11, R4, R2, R5 ;  /* 0x00000002040b7224 */ /* 0x000fc600078e0205 */
[----:B------:R-:W-:-:S04]  /*02e0*/  VIMNMX R8, R3, 0x8, PT ;  /* 0x0000000803087848 */ /* 0x000fc80003fe0100 */
[-C--:B------:R-:W-:Y:S02]  /*02f0*/  IABS R7, R8.reuse ;  /* 0x0000000800077213 */ /* 0x080fe40000000000 */
[----:B------:R-:W-:Y:S02]  /*0300*/  IABS R4, R8 ;  /* 0x0000000800047213 */ /* 0x000fe40000000000 */
[----:B------:R-:W1:Y:S01]  /*0310*/  I2F.RP R0, R7 ;  /* 0x0000000700007306 */ /* 0x000e620000209400 */
[C---:B------:R-:W-:Y:S02]  /*0320*/  R2UR UR5, R8.reuse ;  /* 0x00000000080572ca */ /* 0x040fe400000e0000 */
[----:B------:R-:W-:-:S11]  /*0330*/  R2UR UR6, R8 ;  /* 0x00000000080672ca */ /* 0x000fd600000e0000 */
[----:B------:R-:W-:Y:S01]  /*0340*/  UISETP.NE.AND UP0, UPT, UR5, URZ, UPT ;  /* 0x0000003f0500728c */ /* 0x000fe2000bf05270 */
[----:B-1----:R-:W1:Y:S02]  /*0350*/  MUFU.RCP R0, R0 ;  /* 0x0000000000007308 */ /* 0x002e640000001000 */
[----:B-1----:R-:W-:Y:S02]  /*0360*/  VIADD R3, R0, 0xffffffe ;  /* 0x0ffffffe00037836 */ /* 0x002fe40000000000 */
[----:B------:R-:W-:-:S04]  /*0370*/  IMAD.MOV R0, RZ, RZ, -R4 ;  /* 0x000000ffff007224 */ /* 0x000fc800078e0a04 */
[----:B------:R-:W1:Y:S02]  /*0380*/  F2I.FTZ.U32.TRUNC.NTZ R3, R3 ;  /* 0x0000000300037305 */ /* 0x000e64000021f000 */
[----:B-1----:R-:W-:-:S04]  /*0390*/  IMAD.MOV R9, RZ, RZ, -R3 ;  /* 0x000000ffff097224 */ /* 0x002fc800078e0a03 */
[----:B------:R-:W-:Y:S01]  /*03a0*/  IMAD.MOV.U32 R2, RZ, RZ, R9 ;  /* 0x000000ffff027224 */ /* 0x000fe200078e0009 */
[----:B------:R-:W-:-:S03]  /*03b0*/  IABS R9, R11 ;  /* 0x0000000b00097213 */ /* 0x000fc60000000000 */
[----:B------:R-:W-:Y:S02]  /*03c0*/  IMAD R5, R2, R7, RZ ;  /* 0x0000000702057224 */ /* 0x000fe400078e02ff */
[----:B------:R-:W-:-:S04]  /*03d0*/  IMAD.MOV.U32 R2, RZ, RZ, RZ ;  /* 0x000000ffff027224 */ /* 0x000fc800078e00ff */
[----:B------:R-:W-:-:S06]  /*03e0*/  IMAD.HI.U32 R2, R3, R5, R2 ;  /* 0x0000000503027227 */ /* 0x000fcc00078e0002 */
[----:B------:R-:W-:-:S04]  /*03f0*/  IMAD.HI.U32 R2, R2, R9, RZ ;  /* 0x0000000902027227 */ /* 0x000fc800078e00ff */
[----:B------:R-:W-:-:S05]  /*0400*/  IMAD R0, R2, R0, R9 ;  /* 0x0000000002007224 */ /* 0x000fca00078e0209 */
[----:B------:R-:W-:-:S13]  /*0410*/  ISETP.GT.U32.AND P1, PT, R7, R0, PT ;  /* 0x000000000700720c */ /* 0x000fda0003f24070 */
[----:B------:R-:W-:Y:S02]  /*0420*/  @!P1 IMAD.IADD R0, R0, 0x1, -R7 ;  /* 0x0000000100009824 */ /* 0x000fe400078e0a07 */
[----:B------:R-:W-:-:S03]  /*0430*/  @!P1 VIADD R2, R2, 0x1 ;  /* 0x0000000102029836 */ /* 0x000fc60000000000 */
[----:B------:R-:W-:Y:S02]  /*0440*/  ISETP.GE.U32.AND P0, PT, R0, R7, PT ;  /* 0x000000070000720c */ /* 0x000fe40003f06070 */
[----:B------:R-:W-:-:S04]  /*0450*/  LOP3.LUT R0, R11, R8, RZ, 0x3c, !PT ;  /* 0x000000080b007212 */ /* 0x000fc800078e3cff */
[----:B------:R-:W-:-:S07]  /*0460*/  ISETP.GE.AND P2, PT, R0, RZ, PT ;  /* 0x000000ff0000720c */ /* 0x000fce0003f46270 */
[----:B------:R-:W-:Y:S01]  /*0470*/  @P0 VIADD R2, R2, 0x1 ;  /* 0x0000000102020836 */ /* 0x000fe20000000000 */
[----:B------:R-:W-:-:S03]  /*0480*/  ISETP.GT.AND P0, PT, R48, 0x1f, PT ;  /* 0x0000001f3000780c */ /* 0x000fc60003f04270 */
[----:B------:R-:W-:Y:S02]  /*0490*/  IMAD.MOV.U32 R0, RZ, RZ, R2 ;  /* 0x000000ffff007224 */ /* 0x000fe400078e0002 */
[----:B------:R-:W1:Y:S02]  /*04a0*/  S2R R2, SR_TID.X ;  /* 0x0000000000027919 */ /* 0x000e640000002100 */
[----:B------:R-:W-:-:S05]  /*04b0*/  @!P2 IMAD.MOV R0, RZ, RZ, -R0 ;  /* 0x000000ffff00a224 */ /* 0x000fca00078e0a00 */
[----:B------:R-:W-:-:S09]  /*04c0*/  R2UR UR4, R0 ;  /* 0x00000000000472ca */ /* 0x000fd200000e0000 */
[----:B------:R-:W-:-:S04]  /*04d0*/  @!UP0 ULOP3.LUT UR4, URZ, UR6, URZ, 0x33, !UPT ;  /* 0x000000063f048292 */ /* 0x000fc8000f8e333f */
[----:B------:R-:W-:Y:S02]  /*04e0*/  UIADD3 UR5, -UR4, URZ, URZ ;  /* 0x0000003f04057290 */ /* 0x000fe4000fffe13f */
[----:B------:R-:W-:-:S04]  /*04f0*/  USHF.L.U32 UR9, UR4, 0x7, URZ ;  /* 0x0000000704097899 */ /* 0x000fc8000800063f */
[----:B------:R-:W-:Y:S01]  /*0500*/  IMAD R0, R8, UR5, R11 ;  /* 0x0000000508007c24 */ /* 0x000fe2000f8e020b */
[----:B------:R-:W-:Y:S02]  /*0510*/  UMOV UR5, 0x400 ;  /* 0x0000040000057882 */ /* 0x000fe40000000000 */
[----:B----4-:R-:W-:Y:S01]  /*0520*/  ULEA UR8, UR8, UR5, 0x18 ;  /* 0x0000000508087291 */ /* 0x010fe2000f8ec03f */
[----:B------:R-:W-:Y:S01]  /*0530*/  IMAD.IADD R0, R6, 0x1, R0 ;  /* 0x0000000106007824 */ /* 0x000fe200078e0200 */
[----:B-1----:R-:W-:Y:S02]  /*0540*/  SHF.R.U32.HI R63, RZ, 0x6, R2 ;  /* 0x00000006ff3f7819 */ /* 0x002fe40000011602 */
[C---:B------:R-:W-:Y:S02]  /*0550*/  LOP3.LUT R3, R2.reuse, 0x3f, RZ, 0xc0, !PT ;  /* 0x0000003f02037812 */ /* 0x040fe400078ec0ff */
[----:B------:R-:W-:Y:S02]  /*0560*/  SGXT.U32 R63, R63, 0x3 ;  /* 0x000000033f3f781a */ /* 0x000fe40000000000 */
[----:B------:R-:W-:Y:S01]  /*0570*/  LEA.HI R62, R2, 0x8, RZ, 0x1a ;  /* 0x00000008023e7811 */ /* 0x000fe200078fd0ff */
[----:B------:R-:W-:Y:S01]  /*0580*/  IMAD R0, R0, 0x40, R3 ;  /* 0x0000004000007824 */ /* 0x000fe200078e0203 */
[----:B------:R-:W-:-:S02]  /*0590*/  LEA.HI R3, R2, 0x18, RZ, 0x1a ;  /* 0x0000001802037811 */ /* 0x000fc400078fd0ff */
[----:B------:R-:W-:Y:S01]  /*05a0*/  LOP3.LUT R4, R63, 0x10, RZ, 0xfc, !PT ;  /* 0x000000103f047812 */ /* 0x000fe200078efcff */
[----:B0-----:R-:W-:Y:S06]  /*05b0*/  @P0 BRA `(.L_x_0) ;  /* 0x0000000000280947 */ /* 0x001fec0003800000 */
[----:B------:R-:W-:Y:S01]  /*05c0*/  IMAD.SHL.U32 R5, R2, 0x20, RZ ;  /* 0x0000002002057824 */ /* 0x000fe200078e00ff */
[----:B------:R-:W-:Y:S02]  /*05d0*/  CS2R R24, SRZ ;  /* 0x0000000000187805 */ /* 0x000fe4000001ff00 */
[----:B------:R-:W-:Y:S02]  /*05e0*/  CS2R R26, SRZ ;  /* 0x00000000001a7805 */ /* 0x000fe4000001ff00 */
[----:B------:R-:W-:Y:S02]  /*05f0*/  CS2R R28, SRZ ;  /* 0x00000000001c7805 */ /* 0x000fe4000001ff00 */
[----:B------:R-:W-:Y:S02]  /*0600*/  CS2R R30, SRZ ;  /* 0x00000000001e7805 */ /* 0x000fe4000001ff00 */
[----:B------:R-:W-:Y:S02]  /*0610*/  CS2R R32, SRZ ;  /* 0x0000000000207805 */ /* 0x000fe4000001ff00 */
[----:B------:R-:W-:-:S02]  /*0620*/  CS2R R34, SRZ ;  /* 0x0000000000227805 */ /* 0x000fc4000001ff00 */
[----:B------:R-:W-:Y:S02]  /*0630*/  CS2R R36, SRZ ;  /* 0x0000000000247805 */ /* 0x000fe4000001ff00 */
[----:B------:R-:W-:Y:S01]  /*0640*/  CS2R R38, SRZ ;  /* 0x0000000000267805 */ /* 0x000fe2000001ff00 */
[----:B------:R-:W-:Y:S06]  /*0650*/  BRA `(.L_x_1) ;  /* 0x0000001000f87947 */ /* 0x000fec0003800000 */
.L_x_0:
[----:B------:R-:W-:Y:S01]  /*0660*/  IABS R5, R12 ;  /* 0x0000000c00057213 */ /* 0x000fe20000000000 */
[----:B------:R-:W0:Y:S01]  /*0670*/  LDC R46, c[0x0][0x238] ;  /* 0x00008e00ff2e7b82 */ /* 0x000e220000000800 */
[----:B------:R-:W-:Y:S02]  /*0680*/  IABS R6, R13 ;  /* 0x0000000d00067213 */ /* 0x000fe40000000000 */
[----:B------:R-:W-:Y:S01]  /*0690*/  CS2R R28, SRZ ;  /* 0x00000000001c7805 */ /* 0x000fe2000001ff00 */
[----:B------:R-:W1:Y:S01]  /*06a0*/  I2F.RP R14, R5 ;  /* 0x00000005000e7306 */ /* 0x000e620000209400 */
[--C-:B------:R-:W-:Y:S02]  /*06b0*/  SHF.R.U32.HI R9, RZ, 0x5, R2.reuse ;  /* 0x00000005ff097819 */ /* 0x100fe40000011602 */
[----:B------:R-:W-:Y:S02]  /*06c0*/  CS2R R30, SRZ ;  /* 0x00000000001e7805 */ /* 0x000fe4000001ff00 */
[----:B------:R-:W-:-:S02]  /*06d0*/  SHF.R.S32.HI R27, RZ, 0x2, R2 ;  /* 0x00000002ff1b7819 */ /* 0x000fc40000011402 */
[----:B------:R-:W-:Y:S02]  /*06e0*/  CS2R R32, SRZ ;  /* 0x0000000000207805 */ /* 0x000fe4000001ff00 */
[----:B------:R-:W-:Y:S02]  /*06f0*/  R2UR UR13, R9 ;  /* 0x00000000090d72ca */ /* 0x000fe400000e0000 */
[----:B------:R-:W-:Y:S02]  /*0700*/  CS2R R34, SRZ ;  /* 0x0000000000227805 */ /* 0x000fe4000001ff00 */
[----:B------:R-:W-:Y:S01]  /*0710*/  SHF.R.S32.HI R47, RZ, 0x7, R2 ;  /* 0x00000007ff2f7819 */ /* 0x000fe20000011402 */
[----:B------:R-:W2:Y:S01]  /*0720*/  I2F.RP R7, R6 ;  /* 0x0000000600077306 */ /* 0x000ea20000209400 */
[----:B------:R-:W-:Y:S02]  /*0730*/  SGXT R27, R27, 0x1 ;  /* 0x000000011b1b781a */ /* 0x000fe40000000200 */
[----:B------:R-:W-:-:S02]  /*0740*/  CS2R R36, SRZ ;  /* 0x0000000000247805 */ /* 0x000fc4000001ff00 */
[----:B------:R-:W-:Y:S02]  /*0750*/  LOP3.LUT R40, R2, 0x1f, RZ, 0xc0, !PT ;  /* 0x0000001f02287812 */ /* 0x000fe400078ec0ff */
[----:B------:R-:W-:Y:S02]  /*0760*/  CS2R R38, SRZ ;  /* 0x0000000000267805 */ /* 0x000fe4000001ff00 */
[----:B------:R-:W-:Y:S01]  /*0770*/  SGXT R47, R47, 0x1 ;  /* 0x000000012f2f781a */ /* 0x000fe20000000200 */
[----:B-1----:R-:W1:Y:S03]  /*0780*/  MUFU.RCP R14, R14 ;  /* 0x0000000e000e7308 */ /* 0x002e660000001000 */
[----:B------:R-:W-:Y:S01]  /*0790*/  LOP3.LUT R49, R47, 0x90, RZ, 0xc0, !PT ;  /* 0x000000902f317812 */ /* 0x000fe200078ec0ff */
[----:B------:R-:W-:Y:S02]  /*07a0*/  UIADD3 UR4, UR9, UR13, URZ ;  /* 0x0000000d09047290 */ /* 0x000fe4000fffe03f */
[----:B------:R-:W-:Y:S01]  /*07b0*/  ULOP3.LUT UR17, UR9, 0xf, UR13, 0xf8, !UPT ;  /* 0x0000000f09117892 */ /* 0x000fe2000f8ef80d */
[----:B0-----:R-:W-:Y:S01]  /*07c0*/  IMAD.SHL.U32 R42, R46, 0x20, RZ ;  /* 0x000000202e2a7824 */ /* 0x001fe200078e00ff */
[----:B------:R-:W-:Y:S01]  /*07d0*/  UIADD3 UR5, UR4, 0x70, URZ ;  /* 0x0000007004057890 */ /* 0x000fe2000fffe03f */
[----:B------:R-:W-:Y:S01]  /*07e0*/  IMAD R43, R3, R46, RZ ;  /* 0x0000002e032b7224 */ /* 0x000fe200078e02ff */
[----:B--2---:R-:W0:Y:S01]  /*07f0*/  MUFU.RCP R7, R7 ;  /* 0x0000000700077308 */ /* 0x004e220000001000 */
[----:B------:R-:W-:-:S02]  /*0800*/  ULOP3.LUT UR6, UR17, 0x60, URZ, 0xfc, !UPT ;  /* 0x0000006011067892 */ /* 0x000fc4000f8efc3f */
[----:B------:R-:W-:Y:S01]  /*0810*/  IMAD.U32 R18, RZ, RZ, UR17 ;  /* 0x00000011ff127e24 */ /* 0x000fe2000f8e00ff */
[----:B------:R-:W-:Y:S01]  /*0820*/  UIADD3 UR7, UR4, 0x50, URZ ;  /* 0x0000005004077890 */ /* 0x000fe2000fffe03f */
[-C--:B------:R-:W-:Y:S01]  /*0830*/  IMAD R44, R62, R46.reuse, RZ ;  /* 0x0000002e3e2c7224 */ /* 0x080fe200078e02ff */
[----:B------:R-:W-:Y:S01]  /*0840*/  ULOP3.LUT UR14, UR17, 0x40, URZ, 0xfc, !UPT ;  /* 0x00000040110e7892 */ /* 0x000fe2000f8efc3f */
[----:B------:R-:W-:Y:S01]  /*0850*/  IMAD R45, R63, R46, RZ ;  /* 0x0000002e3f2d7224 */ /* 0x000fe200078e02ff */
[----:B------:R-:W-:Y:S01]  /*0860*/  UIADD3 UR15, UR4, 0x30, URZ ;  /* 0x00000030040f7890 */ /* 0x000fe2000fffe03f */
[----:B------:R-:W-:Y:S01]  /*0870*/  IABS R25, R18 ;  /* 0x0000001200197213 */ /* 0x000fe20000000000 */
[----:B-1----:R-:W-:Y:S01]  /*0880*/  VIADD R10, R14, 0xffffffe ;  /* 0x0ffffffe0e0a7836 */ /* 0x002fe20000000000 */
[----:B------:R-:W-:Y:S01]  /*0890*/  IABS R14, R0 ;  /* 0x00000000000e7213 */ /* 0x000fe20000000000 */
[----:B------:R-:W-:Y:S01]  /*08a0*/  ULOP3.LUT UR16, UR17, 0x20, URZ, 0xfc, !UPT ;  /* 0x0000002011107892 */ /* 0x000fe2000f8efc3f */
[----:B------:R-:W-:Y:S01]  /*08b0*/  IMAD R46, R4, R46, RZ ;  /* 0x0000002e042e7224 */ /* 0x000fe200078e02ff */
[----:B------:R1:W2:Y:S01]  /*08c0*/  F2I.FTZ.U32.TRUNC.NTZ R11, R10 ;  /* 0x0000000a000b7305 */ /* 0x0002a2000021f000 */
[----:B------:R-:W-:Y:S01]  /*08d0*/  UIADD3 UR4, UR4, 0x10, URZ ;  /* 0x0000001004047890 */ /* 0x000fe2000fffe03f */
[----:B------:R-:W-:Y:S01]  /*08e0*/  LOP3.LUT R49, R49, 0x17f, R2, 0x78, !PT ;  /* 0x0000017f31317812 */ /* 0x000fe200078e7802 */
[----:B0-----:R-:W-:-:S05]  /*08f0*/  VIADD R8, R7, 0xffffffe ;  /* 0x0ffffffe07087836 */ /* 0x001fca0000000000 */
[----:B------:R0:W3:Y:S01]  /*0900*/  F2I.FTZ.U32.TRUNC.NTZ R9, R8 ;  /* 0x0000000800097305 */ /* 0x0000e2000021f000 */
[----:B-1----:R-:W-:Y:S02]  /*0910*/  IMAD.MOV.U32 R10, RZ, RZ, RZ ;  /* 0x000000ffff0a7224 */ /* 0x002fe400078e00ff */
[----:B--2---:R-:W-:Y:S02]  /*0920*/  IMAD.MOV R16, RZ, RZ, -R11 ;  /* 0x000000ffff107224 */ /* 0x004fe400078e0a0b */
[----:B0-----:R-:W-:Y:S02]  /*0930*/  IMAD.U32 R8, RZ, RZ, UR5 ;  /* 0x00000005ff087e24 */ /* 0x001fe4000f8e00ff */
[----:B------:R-:W-:Y:S02]  /*0940*/  IMAD R7, R16, R5, RZ ;  /* 0x0000000510077224 */ /* 0x000fe400078e02ff */
[----:B---3--:R-:W-:Y:S02]  /*0950*/  IMAD.MOV R15, RZ, RZ, -R9 ;  /* 0x000000ffff0f7224 */ /* 0x008fe400078e0a09 */
[----:B------:R-:W-:Y:S01]  /*0960*/  IMAD.HI.U32 R10, R11, R7, R10 ;  /* 0x000000070b0a7227 */ /* 0x000fe200078e000a */
[----:B------:R-:W-:-:S03]  /*0970*/  IABS R11, R8 ;  /* 0x00000008000b7213 */ /* 0x000fc60000000000 */
[----:B------:R-:W-:Y:S02]  /*0980*/  IMAD R7, R15, R6, RZ ;  /* 0x000000060f077224 */ /* 0x000fe400078e02ff */
[----:B------:R-:W-:Y:S02]  /*0990*/  IMAD.MOV.U32 R8, RZ, RZ, RZ ;  /* 0x000000ffff087224 */ /* 0x000fe400078e00ff */
[----:B------:R-:W-:-:S04]  /*09a0*/  IMAD.HI.U32 R10, R10, R14, RZ ;  /* 0x0000000e0a0a7227 */ /* 0x000fc800078e00ff */
[----:B------:R-:W-:-:S04]  /*09b0*/  IMAD.HI.U32 R8, R9, R7, R8 ;  /* 0x0000000709087227 */ /* 0x000fc800078e0008 */
[----:B------:R-:W-:Y:S02]  /*09c0*/  IMAD.U32 R7, RZ, RZ, UR6 ;  /* 0x00000006ff077e24 */ /* 0x000fe4000f8e00ff */
[----:B------:R-:W-:Y:S02]  /*09d0*/  IMAD.MOV.U32 R9, RZ, RZ, R11 ;  /* 0x000000ffff097224 */ /* 0x000fe400078e000b */
[----:B------:R-:W-:Y:S01]  /*09e0*/  IMAD.U32 R11, RZ, RZ, UR7 ;  /* 0x00000007ff0b7e24 */ /* 0x000fe2000f8e00ff */
[----:B------:R-:W-:Y:S01]  /*09f0*/  IABS R16, R7 ;  /* 0x0000000700107213 */ /* 0x000fe20000000000 */
[----:B------:R-:W-:-:S03]  /*0a00*/  IMAD.HI.U32 R7, R8, R9, RZ ;  /* 0x0000000908077227 */ /* 0x000fc600078e00ff */
[----:B------:R-:W-:Y:S01]  /*0a10*/  IABS R17, R11 ;  /* 0x0000000b00117213 */ /* 0x000fe20000000000 */
[----:B------:R-:W-:Y:S02]  /*0a20*/  IMAD.MOV R15, RZ, RZ, -R10 ;  /* 0x000000ffff0f7224 */ /* 0x000fe400078e0a0a */
[----:B------:R-:W-:Y:S02]  /*0a30*/  IMAD.MOV R10, RZ, RZ, -R7 ;  /* 0x000000ffff0a7224 */ /* 0x000fe400078e0a07 */
[C---:B------:R-:W-:Y:S02]  /*0a40*/  IMAD R14, R5.reuse, R15, R14 ;  /* 0x0000000f050e7224 */ /* 0x040fe400078e020e */
[----:B------:R-:W-:Y:S02]  /*0a50*/  IMAD.MOV.U32 R15, RZ, RZ, R17 ;  /* 0x000000ffff0f7224 */ /* 0x000fe400078e0011 */
[----:B------:R-:W-:Y:S01]  /*0a60*/  IMAD.MOV.U32 R11, RZ, RZ, R16 ;  /* 0x000000ffff0b7224 */ /* 0x000fe200078e0010 */
[----:B------:R-:W-:Y:S01]  /*0a70*/  ISETP.GT.U32.AND P0, PT, R5, R14, PT ;  /* 0x0000000e0500720c */ /* 0x000fe20003f04070 */
[----:B------:R-:W-:-:S02]  /*0a80*/  IMAD R9, R6, R10, R9 ;  /* 0x0000000a06097224 */ /* 0x000fc400078e0209 */
[----:B------:R-:W-:Y:S02]  /*0a90*/  IMAD.U32 R16, RZ, RZ, UR14 ;  /* 0x0000000eff107e24 */ /* 0x000fe4000f8e00ff */
[----:B------:R-:W-:Y:S01]  /*0aa0*/  IMAD.HI.U32 R10, R8, R15, RZ ;  /* 0x0000000f080a7227 */ /* 0x000fe200078e00ff */
[----:B------:R-:W-:Y:S02]  /*0ab0*/  ISETP.GT.U32.AND P3, PT, R6, R9, PT ;  /* 0x000000090600720c */ /* 0x000fe40003f64070 */
[----:B------:R-:W-:Y:S01]  /*0ac0*/  IABS R17, R16 ;  /* 0x0000001000117213 */ /* 0x000fe20000000000 */
[----:B------:R-:W-:-:S04]  /*0ad0*/  IMAD.HI.U32 R7, R8, R11, RZ ;  /* 0x0000000b08077227 */ /* 0x000fc800078e00ff */
[----:B------:R-:W-:Y:S02]  /*0ae0*/  IMAD.MOV R10, RZ, RZ, -R10 ;  /* 0x000000ffff0a7224 */ /* 0x000fe400078e0a0a */
[----:B------:R-:W-:Y:S02]  /*0af0*/  IMAD.MOV R7, RZ, RZ, -R7 ;  /* 0x000000ffff077224 */ /* 0x000fe400078e0a07 */
[----:B------:R-:W-:Y:S02]  /*0b00*/  IMAD.U32 R16, RZ, RZ, UR15 ;  /* 0x0000000fff107e24 */ /* 0x000fe4000f8e00ff */
[C---:B------:R-:W-:Y:S02]  /*0b10*/  IMAD R15, R6.reuse, R10, R15 ;  /* 0x0000000a060f7224 */ /* 0x040fe400078e020f */
[----:B------:R-:W-:Y:S01]  /*0b20*/  IMAD.U32 R10, RZ, RZ, UR16 ;  /* 0x00000010ff0a7e24 */ /* 0x000fe2000f8e00ff */
[----:B------:R-:W-:Y:S01]  /*0b30*/  IABS R19, R16 ;  /* 0x0000001000137213 */ /* 0x000fe20000000000 */
[C---:B------:R-:W-:Y:S01]  /*0b40*/  IMAD R11, R6.reuse, R7, R11 ;  /* 0x00000007060b7224 */ /* 0x040fe200078e020b */
[----:B------:R-:W-:Y:S01]  /*0b50*/  ISETP.GT.U32.AND P4, PT, R6, R15, PT ;  /* 0x0000000f0600720c */ /* 0x000fe20003f84070 */
[----:B------:R-:W-:Y:S01]  /*0b60*/  IMAD.HI.U32 R7, R8, R17, RZ ;  /* 0x0000001108077227 */ /* 0x000fe200078e00ff */
[----:B------:R-:W-:-:S02]  /*0b70*/  IABS R21, R10 ;  /* 0x0000000a00157213 */ /* 0x000fc40000000000 */
[----:B------:R-:W-:Y:S01]  /*0b80*/  ISETP.GT.U32.AND P6, PT, R6, R11, PT ;  /* 0x0000000b0600720c */ /* 0x000fe20003fc4070 */
[----:B------:R-:W-:Y:S02]  /*0b90*/  IMAD.U32 R16, RZ, RZ, UR4 ;  /* 0x00000004ff107e24 */ /* 0x000fe4000f8e00ff */
[----:B------:R-:W-:Y:S02]  /*0ba0*/  IMAD.MOV R10, RZ, RZ, -R7 ;  /* 0x000000ffff0a7224 */ /* 0x000fe400078e0a07 */
[----:B------:R-:W-:Y:S01]  /*0bb0*/  IMAD.HI.U32 R7, R8, R19, RZ ;  /* 0x0000001308077227 */ /* 0x000fe200078e00ff */
[----:B------:R-:W-:-:S03]  /*0bc0*/  IABS R23, R16 ;  /* 0x0000001000177213 */ /* 0x000fc60000000000 */
[----:B------:R-:W-:Y:S02]  /*0bd0*/  IMAD R17, R6, R10, R17 ;  /* 0x0000000a06117224 */ /* 0x000fe400078e0211 */
[----:B------:R-:W-:Y:S02]  /*0be0*/  IMAD.MOV R10, RZ, RZ, -R7 ;  /* 0x000000ffff0a7224 */ /* 0x000fe400078e0a07 */
[----:B------:R-:W-:Y:S01]  /*0bf0*/  IMAD.HI.U32 R7, R8, R21, RZ ;  /* 0x0000001508077227 */ /* 0x000fe200078e00ff */
[----:B------:R-:W-:-:S03]  /*0c00*/  ISETP.GT.U32.AND P1, PT, R6, R17, PT ;  /* 0x000000110600720c */ /* 0x000fc60003f24070 */
[----:B------:R-:W-:Y:S02]  /*0c10*/  IMAD R19, R6, R10, R19 ;  /* 0x0000000a06137224 */ /* 0x000fe400078e0213 */
[----:B------:R-:W-:-:S03]  /*0c20*/  IMAD.HI.U32 R10, R8, R23, RZ ;  /* 0x00000017080a7227 */ /* 0x000fc600078e00ff */
[C---:B------:R-:W-:Y:S01]  /*0c30*/  ISETP.GT.U32.AND P5, PT, R6.reuse, R19, PT ;  /* 0x000000130600720c */ /* 0x040fe20003fa4070 */
[----:B------:R-:W-:Y:S02]  /*0c40*/  IMAD.MOV R7, RZ, RZ, -R7 ;  /* 0x000000ffff077224 */ /* 0x000fe400078e0a07 */
[----:B------:R-:W-:Y:S02]  /*0c50*/  IMAD.MOV R10, RZ, RZ, -R10 ;  /* 0x000000ffff0a7224 */ /* 0x000fe400078e0a0a */
[C---:B------:R-:W-:Y:S01]  /*0c60*/  IMAD R21, R6.reuse, R7, R21 ;  /* 0x0000000706157224 */ /* 0x040fe200078e0215 */
[----:B------:R-:W-:Y:S01]  /*0c70*/  SHF.R.S32.HI R7, RZ, 0x1f, R48 ;  /* 0x0000001fff077819 */ /* 0x000fe20000011430 */
[C---:B------:R-:W-:Y:S02]  /*0c80*/  IMAD R23, R6.reuse, R10, R23 ;  /* 0x0000000a06177224 */ /* 0x040fe400078e0217 */
[----:B------:R-:W-:Y:S01]  /*0c90*/  @!P3 IMAD.IADD R9, R9, 0x1, -R6 ;  /* 0x000000010909b824 */ /* 0x000fe200078e0a06 */
[----:B------:R-:W-:Y:S01]  /*0ca0*/  ISETP.GT.U32.AND P2, PT, R6, R21, PT ;  /* 0x000000150600720c */ /* 0x000fe20003f44070 */
[----:B------:R-:W-:Y:S01]  /*0cb0*/  IMAD.HI.U32 R8, R8, R25, RZ ;  /* 0x0000001908087227 */ /* 0x000fe200078e00ff */
[----:B------:R-:W-:-:S02]  /*0cc0*/  ISETP.GT.U32.AND P3, PT, R6, R23, PT ;  /* 0x000000170600720c */ /* 0x000fc40003f64070 */
[----:B------:R-:W-:Y:S01]  /*0cd0*/  LEA.HI R48, R7, R48, RZ, 0x5 ;  /* 0x0000003007307211 */ /* 0x000fe200078f28ff */
[----:B------:R-:W-:Y:S02]  /*0ce0*/  IMAD.MOV R8, RZ, RZ, -R8 ;  /* 0x000000ffff087224 */ /* 0x000fe400078e0a08 */
[----:B------:R-:W-:Y:S01]  /*0cf0*/  @!P0 IMAD.IADD R14, R14, 0x1, -R5 ;  /* 0x000000010e0e8824 */ /* 0x000fe200078e0a05 */
[----:B------:R-:W-:Y:S01]  /*0d00*/  SHF.R.S32.HI R48, RZ, 0x5, R48 ;  /* 0x00000005ff307819 */ /* 0x000fe20000011430 */
[C---:B------:R-:W-:Y:S02]  /*0d10*/  IMAD R25, R6.reuse, R8, R25 ;  /* 0x0000000806197224 */ /* 0x040fe400078e0219 */
[--C-:B------:R-:W-:Y:S01]  /*0d20*/  @!P4 IMAD.IADD R15, R15, 0x1, -R6.reuse ;  /* 0x000000010f0fc824 */ /* 0x100fe200078e0a06 */
[----:B------:R-:W-:Y:S01]  /*0d30*/  ISETP.GT.U32.AND P0, PT, R5, R14, PT ;  /* 0x0000000e0500720c */ /* 0x000fe20003f04070 */
[--C-:B------:R-:W-:Y:S01]  /*0d40*/  @!P6 IMAD.IADD R11, R11, 0x1, -R6.reuse ;  /* 0x000000010b0be824 */ /* 0x100fe200078e0a06 */
[C---:B------:R-:W-:Y:S01]  /*0d50*/  ISETP.GT.U32.AND P6, PT, R6.reuse, R25, PT ;  /* 0x000000190600720c */ /* 0x040fe20003fc4070 */
[--C-:B------:R-:W-:Y:S01]  /*0d60*/  @!P1 IMAD.IADD R17, R17, 0x1, -R6.reuse ;  /* 0x0000000111119824 */ /* 0x100fe200078e0a06 */
[C---:B------:R-:W-:Y:S01]  /*0d70*/  ISETP.GT.U32.AND P4, PT, R6.reuse, R9, PT ;  /* 0x000000090600720c */ /* 0x040fe20003f84070 */
[--C-:B------:R-:W-:Y:S01]  /*0d80*/  @!P2 IMAD.IADD R21, R21, 0x1, -R6.reuse ;  /* 0x000000011515a824 */ /* 0x100fe200078e0a06 */
[C---:B------:R-:W-:Y:S01]  /*0d90*/  ISETP.GT.U32.AND P2, PT, R6.reuse, R15, PT ;  /* 0x0000000f0600720c */ /* 0x040fe20003f44070 */
[--C-:B------:R-:W-:Y:S01]  /*0da0*/  @!P5 IMAD.IADD R19, R19, 0x1, -R6.reuse ;  /* 0x000000011313d824 */ /* 0x100fe200078e0a06 */
[C---:B------:R-:W-:Y:S01]  /*0db0*/  ISETP.GT.U32.AND P5, PT, R6.reuse, R11, PT ;  /* 0x0000000b0600720c */ /* 0x040fe20003fa4070 */
[----:B------:R-:W-:Y:S01]  /*0dc0*/  @!P3 IMAD.IADD R23, R23, 0x1, -R6 ;  /* 0x000000011717b824 */ /* 0x000fe200078e0a06 */
[----:B------:R-:W-:-:S02]  /*0dd0*/  ISETP.GT.U32.AND P3, PT, R6, R17, PT ;  /* 0x000000110600720c */ /* 0x000fc40003f64070 */
[----:B------:R-:W-:Y:S01]  /*0de0*/  ISETP.NE.AND P1, PT, R12, RZ, PT ;  /* 0x000000ff0c00720c */ /* 0x000fe20003f25270 */
[----:B------:R-:W-:Y:S01]  /*0df0*/  @!P0 IMAD.IADD R14, R14, 0x1, -R5 ;  /* 0x000000010e0e8824 */ /* 0x000fe200078e0a05 */
[----:B------:R-:W-:Y:S01]  /*0e00*/  ISETP.GE.AND P0, PT, R0, RZ, PT ;  /* 0x000000ff0000720c */ /* 0x000fe20003f06270 */
[--C-:B------:R-:W-:Y:S01]  /*0e10*/  @!P6 IMAD.IADD R25, R25, 0x1, -R6.reuse ;  /* 0x000000011919e824 */ /* 0x100fe200078e0a06 */
[C---:B------:R-:W-:Y:S01]  /*0e20*/  ISETP.GT.U32.AND P6, PT, R6.reuse, R23, PT ;  /* 0x000000170600720c */ /* 0x040fe20003fc4070 */
[--C-:B------:R-:W-:Y:S01]  /*0e30*/  @!P4 IMAD.IADD R9, R9, 0x1, -R6.reuse ;  /* 0x000000010909c824 */ /* 0x100fe200078e0a06 */
[C---:B------:R-:W-:Y:S01]  /*0e40*/  ISETP.GT.U32.AND P4, PT, R6.reuse, R19, PT ;  /* 0x000000130600720c */ /* 0x040fe20003f84070 */
[--C-:B------:R-:W-:Y:S01]  /*0e50*/  @!P2 IMAD.IADD R15, R15, 0x1, -R6.reuse ;  /* 0x000000010f0fa824 */ /* 0x100fe200078e0a06 */
[----:B------:R-:W-:Y:S01]  /*0e60*/  ISETP.LE.AND P2, PT, RZ, UR5, PT ;  /* 0x00000005ff007c0c */ /* 0x000fe2000bf43270 */
[--C-:B------:R-:W-:Y:S01]  /*0e70*/  @!P5 IMAD.IADD R11, R11, 0x1, -R6.reuse ;  /* 0x000000010b0bd824 */ /* 0x100fe200078e0a06 */
[----:B------:R-:W-:Y:S01]  /*0e80*/  ISETP.GT.U32.AND P5, PT, R6, R21, PT ;  /* 0x000000150600720c */ /* 0x000fe20003fa4070 */
[----:B------:R-:W-:Y:S01]  /*0e90*/  @!P3 IMAD.IADD R17, R17, 0x1, -R6 ;  /* 0x000000011111b824 */ /* 0x000fe200078e0a06 */
[----:B------:R-:W-:Y:S01]  /*0ea0*/  ISETP.LE.AND P3, PT, RZ, UR6, PT ;  /* 0x00000006ff007c0c */ /* 0x000fe2000bf63270 */
[----:B------:R-:W-:Y:S01]  /*0eb0*/  IMAD.SHL.U32 R5, R2, 0x20, RZ ;  /* 0x0000002002057824 */ /* 0x000fe200078e00ff */
[----:B------:R-:W-:Y:S01]  /*0ec0*/  ULDC UR5, c[0x0][0x234] ;  /* 0x00008d0000057ab9 */ /* 0x000fe20000000800 */
[----:B------:R-:W-:Y:S01]  /*0ed0*/  @!P0 IMAD.MOV R14, RZ, RZ, -R14 ;  /* 0x000000ffff0e8224 */ /* 0x000fe200078e0a0e */
[----:B------:R-:W-:Y:S01]  /*0ee0*/  ISETP.GT.U32.AND P0, PT, R6, R25, PT ;  /* 0x000000190600720c */ /* 0x000fe20003f04070 */
[--C-:B------:R-:W-:Y:S01]  /*0ef0*/  @!P6 IMAD.IADD R23, R23, 0x1, -R6.reuse ;  /* 0x000000011717e824 */ /* 0x100fe200078e0a06 */
[----:B------:R-:W-:Y:S01]  /*0f00*/  @!P1 LOP3.LUT R14, RZ, R12, RZ, 0x33, !PT ;  /* 0x0000000cff0e9212 */ /* 0x000fe200078e33ff */
[--C-:B------:R-:W-:Y:S01]  /*0f10*/  @!P4 IMAD.IADD R19, R19, 0x1, -R6.reuse ;  /* 0x000000011313c824 */ /* 0x100fe200078e0a06 */
[----:B------:R-:W-:Y:S01]  /*0f20*/  ISETP.LE.AND P6, PT, RZ, UR14, PT ;  /* 0x0000000eff007c0c */ /* 0x000fe2000bfc3270 */
[----:B------:R-:W-:Y:S01]  /*0f30*/  @!P2 IMAD.MOV R9, RZ, RZ, -R9 ;  /* 0x000000ffff09a224 */ /* 0x000fe200078e0a09 */
[----:B------:R-:W-:Y:S01]  /*0f40*/  ISETP.LE.AND P2, PT, RZ, UR16, PT ;  /* 0x00000010ff007c0c */ /* 0x000fe2000bf43270 */
[--C-:B------:R-:W-:Y:S01]  /*0f50*/  @!P5 IMAD.IADD R21, R21, 0x1, -R6.reuse ;  /* 0x000000011515d824 */ /* 0x100fe200078e0a06 */
[----:B------:R-:W-:Y:S01]  /*0f60*/  ISETP.LE.AND P1, PT, RZ, UR7, PT ;  /* 0x00000007ff007c0c */ /* 0x000fe2000bf23270 */
[----:B------:R-:W-:Y:S01]  /*0f70*/  @!P3 IMAD.MOV R11, RZ, RZ, -R11 ;  /* 0x000000ffff0bb224 */ /* 0x000fe200078e0a0b */
[----:B------:R-:W-:Y:S01]  /*0f80*/  ISETP.LE.AND P5, PT, RZ, UR15, PT ;  /* 0x0000000fff007c0c */ /* 0x000fe2000bfa3270 */
[----:B------:R-:W-:Y:S01]  /*0f90*/  ULDC.64 UR14, c[0x0][0x218] ;  /* 0x00008600000e7ab9 */ /* 0x000fe20000000a00 */
[----:B------:R-:W-:Y:S01]  /*0fa0*/  ISETP.LE.AND P3, PT, RZ, UR4, PT ;  /* 0x00000004ff007c0c */ /* 0x000fe2000bf63270 */
[----:B------:R-:W-:Y:S01]  /*0fb0*/  @!P0 IMAD.IADD R25, R25, 0x1, -R6 ;  /* 0x0000000119198824 */ /* 0x000fe200078e0a06 */
[----:B------:R-:W-:Y:S01]  /*0fc0*/  ISETP.LE.AND P4, PT, RZ, UR17, PT ;  /* 0x00000011ff007c0c */ /* 0x000fe2000bf83270 */
[----:B------:R-:W-:Y:S01]  /*0fd0*/  ULDC UR4, c[0x0][0x240] ;  /* 0x0000900000047ab9 */ /* 0x000fe20000000800 */
[----:B------:R-:W-:Y:S01]  /*0fe0*/  ISETP.NE.AND P0, PT, R13, RZ, PT ;  /* 0x000000ff0d00720c */ /* 0x000fe20003f05270 */
[----:B------:R-:W-:Y:S01]  /*0ff0*/  @!P6 IMAD.MOV R17, RZ, RZ, -R17 ;  /* 0x000000ffff11e224 */ /* 0x000fe200078e0a11 */
[----:B------:R-:W-:Y:S01]  /*1000*/  LOP3.LUT R6, RZ, R13, RZ, 0x33, !PT ;  /* 0x0000000dff067212 */ /* 0x000fe200078e33ff */
[----:B------:R-:W-:Y:S01]  /*1010*/  @!P2 IMAD.MOV R21, RZ, RZ, -R21 ;  /* 0x000000ffff15a224 */ /* 0x000fe200078e0a15 */
[----:B------:R-:W-:Y:S01]  /*1020*/  LOP3.LUT R50, R5, 0x760, RZ, 0xc0, !PT ;  /* 0x0000076005327812 */ /* 0x000fe200078ec0ff */
[----:B------:R-:W-:Y:S01]  /*1030*/  @!P1 IMAD.MOV R15, RZ, RZ, -R15 ;  /* 0x000000ffff0f9224 */ /* 0x000fe200078e0a0f */
[C---:B------:R-:W-:Y:S01]  /*1040*/  SEL R9, R6.reuse, R9, !P0 ;  /* 0x0000000906097207 */ /* 0x040fe20004000000 */
[----:B------:R-:W-:Y:S01]  /*1050*/  @!P5 IMAD.MOV R19, RZ, RZ, -R19 ;  /* 0x000000ffff13d224 */ /* 0x000fe200078e0a13 */
[C---:B------:R-:W-:Y:S01]  /*1060*/  SEL R11, R6.reuse, R11, !P0 ;  /* 0x0000000b060b7207 */ /* 0x040fe20004000000 */
[----:B------:R-:W-:Y:S01]  /*1070*/  @!P3 IMAD.MOV R23, RZ, RZ, -R23 ;  /* 0x000000ffff17b224 */ /* 0x000fe200078e0a17 */
[C---:B------:R-:W-:Y:S01]  /*1080*/  SEL R17, R6.reuse, R17, !P0 ;  /* 0x0000001106117207 */ /* 0x040fe20004000000 */
[----:B------:R-:W-:Y:S01]  /*1090*/  @!P4 IMAD.MOV R25, RZ, RZ, -R25 ;  /* 0x000000ffff19c224 */ /* 0x000fe200078e0a19 */
[C---:B------:R-:W-:Y:S01]  /*10a0*/  SEL R21, R6.reuse, R21, !P0 ;  /* 0x0000001506157207 */ /* 0x040fe20004000000 */
[----:B------:R-:W-:Y:S01]  /*10b0*/  IMAD R9, R9, UR4, RZ ;  /* 0x0000000409097c24 */ /* 0x000fe2000f8e02ff */
[C---:B------:R-:W-:Y:S01]  /*10c0*/  SEL R15, R6.reuse, R15, !P0 ;  /* 0x0000000f060f7207 */ /* 0x040fe20004000000 */
[----:B------:R-:W-:Y:S01]  /*10d0*/  IMAD R11, R11, UR4, RZ ;  /* 0x000000040b0b7c24 */ /* 0x000fe2000f8e02ff */
[C---:B------:R-:W-:Y:S01]  /*10e0*/  SEL R19, R6.reuse, R19, !P0 ;  /* 0x0000001306137207 */ /* 0x040fe20004000000 */
[----:B------:R-:W-:Y:S01]  /*10f0*/  IMAD R10, R17, UR4, RZ ;  /* 0x00000004110a7c24 */ /* 0x000fe2000f8e02ff */
[C---:B------:R-:W-:Y:S01]  /*1100*/  SEL R23, R6.reuse, R23, !P0 ;  /* 0x0000001706177207 */ /* 0x040fe20004000000 */
[----:B------:R-:W-:Y:S01]  /*1110*/  IMAD R21, R21, UR4, RZ ;  /* 0x0000000415157c24 */ /* 0x000fe2000f8e02ff */
[----:B------:R-:W-:Y:S01]  /*1120*/  SEL R6, R6, R25, !P0 ;  /* 0x0000001906067207 */ /* 0x000fe20004000000 */
[----:B------:R-:W-:Y:S01]  /*1130*/  IMAD R24, R14, UR5, RZ ;  /* 0x000000050e187c24 */ /* 0x000fe2000f8e02ff */
[----:B------:R-:W-:Y:S01]  /*1140*/  SHF.R.S32.HI R13, RZ, 0x1f, R9 ;  /* 0x0000001fff0d7819 */ /* 0x000fe20000011409 */
[----:B------:R-:W-:Y:S01]  /*1150*/  IMAD R19, R19, UR4, RZ ;  /* 0x0000000413137c24 */ /* 0x000fe2000f8e02ff */
[----:B------:R-:W-:Y:S01]  /*1160*/  IADD3 R7, P6, R11, UR14, RZ ;  /* 0x0000000e0b077c10 */ /* 0x000fe2000ffde0ff */
[----:B------:R-:W-:Y:S01]  /*1170*/  IMAD R23, R23, UR4, RZ ;  /* 0x0000000417177c24 */ /* 0x000fe2000f8e02ff */
[----:B------:R-:W-:Y:S01]  /*1180*/  SHF.R.S32.HI R18, RZ, 0x1f, R10 ;  /* 0x0000001fff127819 */ /* 0x000fe2000001140a */
[----:B------:R-:W-:Y:S01]  /*1190*/  IMAD R14, R6, UR4, RZ ;  /* 0x00000004060e7c24 */ /* 0x000fe2000f8e02ff */
[----:B------:R-:W-:Y:S01]  /*11a0*/  IADD3 R6, P0, R9, UR14, RZ ;  /* 0x0000000e09067c10 */ /* 0x000fe2000ff1e0ff */
[----:B------:R-:W-:Y:S01]  /*11b0*/  IMAD R8, R15, UR4, RZ ;  /* 0x000000040f087c24 */ /* 0x000fe2000f8e02ff */
[----:B------:R-:W-:Y:S01]  /*11c0*/  SHF.R.S32.HI R15, RZ, 0x1f, R11 ;  /* 0x0000001fff0f7819 */ /* 0x000fe2000001140b */
[----:B------:R-:W-:Y:S01]  /*11d0*/  ULDC.64 UR6, c[0x0][0x210] ;  /* 0x0000840000067ab9 */ /* 0x000fe20000000a00 */
[----:B------:R-:W-:Y:S01]  /*11e0*/  IADD3 R9, P4, R10, UR14, RZ ;  /* 0x0000000e0a097c10 */ /* 0x000fe2000ff9e0ff */
[----:B------:R-:W-:Y:S01]  /*11f0*/  ULDC UR5, c[0x0][0x23c] ;  /* 0x00008f0000057ab9 */ /* 0x000fe20000000800 */
[----:B------:R-:W-:Y:S01]  /*1200*/  SHF.R.S32.HI R22, RZ, 0x1f, R21 ;  /* 0x0000001fff167819 */ /* 0x000fe20000011415 */
[----:B------:R-:W-:Y:S01]  /*1210*/  UIADD3 UR4, UR8, 0x1000, URZ ;  /* 0x0000100008047890 */ /* 0x000fe2000fffe03f */
[----:B------:R-:W-:Y:S01]  /*1220*/  IADD3 R11, P2, R21, UR14, RZ ;  /* 0x0000000e150b7c10 */ /* 0x000fe2000ff5e0ff */
[----:B------:R-:W-:Y:S01]  /*1230*/  IMAD R41, R40, UR5, RZ ;  /* 0x0000000528297c24 */ /* 0x000fe2000f8e02ff */
[----:B------:R-:W-:Y:S01]  /*1240*/  LOP3.LUT R50, R50, 0x90, R27, 0xf8, !PT ;  /* 0x0000009032327812 */ /* 0x000fe200078ef81b */
[----:B------:R-:W-:Y:S01]  /*1250*/  USHF.R.U32.HI UR4, URZ, 0x4, UR4 ;  /* 0x000000043f047899 */ /* 0x000fe20008011604 */
[----:B------:R-:W-:-:S02]  /*1260*/  SHF.R.S32.HI R20, RZ, 0x1f, R19 ;  /* 0x0000001fff147819 */ /* 0x000fc40000011413 */
[----:B------:R-:W-:Y:S02]  /*1270*/  CS2R R26, SRZ ;  /* 0x00000000001a7805 */ /* 0x000fe4000001ff00 */
[----:B------:R-:W-:Y:S01]  /*1280*/  IADD3 R10, P3, R19, UR14, RZ ;  /* 0x0000000e130a7c10 */ /* 0x000fe2000ff7e0ff */
[----:B------:R-:W-:Y:S01]  /*1290*/  USGXT.U32 UR4, UR4, 0xe ;  /* 0x0000000e0404789a */ /* 0x000fe20008000000 */
[----:B------:R-:W-:Y:S02]  /*12a0*/  SHF.R.S32.HI R21, RZ, 0x1f, R23 ;  /* 0x0000001fff157819 */ /* 0x000fe40000011417 */
[----:B------:R-:W-:Y:S02]  /*12b0*/  IADD3 R12, P1, R23, UR14, RZ ;  /* 0x0000000e170c7c10 */ /* 0x000fe4000ff3e0ff */
[----:B------:R-:W-:Y:S02]  /*12c0*/  SHF.R.S32.HI R23, RZ, 0x1f, R14 ;  /* 0x0000001fff177819 */ /* 0x000fe4000001140e */
[----:B------:R-:W-:-:S02]  /*12d0*/  IADD3.X R13, R13, UR15, RZ, P0, !PT ;  /* 0x0000000f0d0d7c10 */ /* 0x000fc400087fe4ff */
[----:B------:R-:W-:Y:S02]  /*12e0*/  IADD3 R14, P0, R14, UR14, RZ ;  /* 0x0000000e0e0e7c10 */ /* 0x000fe4000ff1e0ff */
[----:B------:R-:W-:Y:S02]  /*12f0*/  IADD3.X R15, R15, UR15, RZ, P6, !PT ;  /* 0x0000000f0f0f7c10 */ /* 0x000fe4000b7fe4ff */
[----:B------:R-:W-:Y:S02]  /*1300*/  IADD3 R16, P6, R24, UR6, RZ ;  /* 0x0000000618107c10 */ /* 0x000fe4000ffde0ff */
[----:B------:R-:W-:Y:S02]  /*1310*/  IADD3.X R19, R20, UR15, RZ, P3, !PT ;  /* 0x0000000f14137c10 */ /* 0x000fe40009ffe4ff */
[----:B------:R-:W-:Y:S02]  /*1320*/  LOP3.LUT R47, R50, R63, RZ, 0xfc, !PT ;  /* 0x0000003f322f7212 */ /* 0x000fe400078efcff */
[----:B------:R-:W-:-:S02]  /*1330*/  SHF.R.S32.HI R17, RZ, 0x1f, R8 ;  /* 0x0000001fff117819 */ /* 0x000fc40000011408 */
[----:B------:R-:W-:Y:S02]  /*1340*/  IADD3.X R20, R22, UR15, RZ, P2, !PT ;  /* 0x0000000f16147c10 */ /* 0x000fe400097fe4ff */
[----:B------:R-:W-:Y:S01]  /*1350*/  IADD3 R8, P5, R8, UR14, RZ ;  /* 0x0000000e08087c10 */ /* 0x000fe2000ffbe0ff */
[----:B------:R-:W-:Y:S01]  /*1360*/  USHF.L.U32 UR14, UR5, 0x5, URZ ;  /* 0x00000005050e7899 */ /* 0x000fe2000800063f */
[----:B------:R-:W-:Y:S02]  /*1370*/  IADD3.X R22, R23, UR15, RZ, P0, !PT ;  /* 0x0000000f17167c10 */ /* 0x000fe400087fe4ff */
[----:B------:R-:W-:Y:S02]  /*1380*/  LEA.HI.X.SX32 R23, R24, UR7, 0x1, P6 ;  /* 0x0000000718177c11 */ /* 0x000fe4000b0f0eff */
[----:B------:R-:W-:Y:S02]  /*1390*/  CS2R R24, SRZ ;  /* 0x0000000000187805 */ /* 0x000fe4000001ff00 */
[----:B------:R-:W-:-:S02]  /*13a0*/  SHF.R.S32.HI R50, RZ, 0x1f, R41 ;  /* 0x0000001fff327819 */ /* 0x000fc40000011429 */
[----:B------:R-:W-:Y:S02]  /*13b0*/  LOP3.LUT R51, R47, 0x10, RZ, 0x3c, !PT ;  /* 0x000000102f337812 */ /* 0x000fe400078e3cff */
[----:B------:R-:W-:Y:S02]  /*13c0*/  IADD3.X R17, R17, UR15, RZ, P5, !PT ;  /* 0x0000000f11117c10 */ /* 0x000fe4000affe4ff */
[----:B------:R-:W-:Y:S02]  /*13d0*/  IADD3.X R18, R18, UR15, RZ, P4, !PT ;  /* 0x0000000f12127c10 */ /* 0x000fe4000a7fe4ff */
[----:B------:R-:W-:Y:S01]  /*13e0*/  IADD3.X R21, R21, UR15, RZ, P1, !PT ;  /* 0x0000000f15157c10 */ /* 0x000fe20008ffe4ff */
[----:B------:R-:W-:-:S12]  /*13f0*/  USHF.R.S32.HI UR15, URZ, 0x1f, UR14 ;  /* 0x0000001f3f0f7899 */ /* 0x000fd8000801140e */
.L_x_2:
[----:B------:R-:W-:Y:S02]  /*1400*/  ISETP.GE.AND P0, PT, R63, UR12, PT ;  /* 0x0000000c3f007c0c */ /* 0x000fe4000bf06270 */
[C---:B0-----:R-:W-:Y:S02]  /*1410*/  IADD3 R54, P1, R45.reuse, R16, RZ ;  /* 0x000000102d367210 */ /* 0x041fe40007f3e0ff */
[----:B------:R-:W-:Y:S02]  /*1420*/  PRMT R66, RZ, 0x7610, R66 ;  /* 0x00007610ff427816 */ /* 0x000fe40000000042 */
[----:B------:R-:W-:Y:S02]  /*1430*/  LEA.HI.X.SX32 R55, R45, R23, 0x1, P1 ;  /* 0x000000172d377211 */ /* 0x000fe400008f0eff */
[----:B------:R-:W-:-:S05]  /*1440*/  ISETP.GE.AND P1, PT, R62, UR12, PT ;  /* 0x0000000c3e007c0c */ /* 0x000fca000bf26270 */
[----:B------:R0:W2:Y:S01]  /*1450*/  @!P0 LDG.E.U8 R66, desc[UR10][R54.64] ;  /* 0x0000000a36428981 */ /* 0x0000a2000c1e1100 */
[CC--:B------:R-:W-:Y:S02]  /*1460*/  IADD3 R56, P0, R44.reuse, R16.reuse, RZ ;  /* 0x000000102c387210 */ /* 0x0c0fe40007f1e0ff */
[----:B------:R-:W-:Y:S02]  /*1470*/  PRMT R64, RZ, 0x7610, R64 ;  /* 0x00007610ff407816 */ /* 0x000fe40000000040 */
[----:B------:R-:W-:Y:S02]  /*1480*/  LEA.HI.X.SX32 R57, R44, R23, 0x1, P0 ;  /* 0x000000172c397211 */ /* 0x000fe400000f0eff */
[----:B------:R-:W-:Y:S02]  /*1490*/  ISETP.GE.AND P2, PT, R4, UR12, PT ;  /* 0x0000000c04007c0c */ /* 0x000fe4000bf46270 */
[----:B------:R-:W-:Y:S01]  /*14a0*/  ISETP.GE.AND P3, PT, R3, UR12, PT ;  /* 0x0000000c03007c0c */ /* 0x000fe2000bf66270 */
[----:B------:R1:W3:Y:S01]  /*14b0*/  @!P1 LDG.E.U8 R64, desc[UR10][R56.64] ;  /* 0x0000000a38409981 */ /* 0x0002e2000c1e1100 */
[----:B------:R-:W-:-:S02]  /*14c0*/  IADD3 R58, P0, R46, R16, RZ ;  /* 0x000000102e3a7210 */ /* 0x000fc40007f1e0ff */
[C---:B------:R-:W-:Y:S02]  /*14d0*/  IADD3 R60, P1, R43.reuse, R16, RZ ;  /* 0x000000102b3c7210 */ /* 0x040fe40007f3e0ff */
[----:B------:R-:W-:Y:S02]  /*14e0*/  PRMT R52, RZ, 0x7610, R52 ;  /* 0x00007610ff347816 */ /* 0x000fe40000000034 */
[----:B0-----:R-:W-:Y:S02]  /*14f0*/  PRMT R54, RZ, 0x7610, R54 ;  /* 0x00007610ff367816 */ /* 0x001fe40000000036 */
[-C--:B------:R-:W-:Y:S02]  /*1500*/  LEA.HI.X.SX32 R59, R46, R23.reuse, 0x1, P0 ;  /* 0x000000172e3b7211 */ /* 0x080fe400000f0eff */
[----:B------:R-:W-:-:S03]  /*1510*/  LEA.HI.X.SX32 R61, R43, R23, 0x1, P1 ;  /* 0x000000172b3d7211 */ /* 0x000fc600008f0eff */
[----:B------:R0:W4:Y:S01]  /*1520*/  @!P2 LDG.E.U8 R52, desc[UR10][R58.64] ;  /* 0x0000000a3a34a981 */ /* 0x000122000c1e1100 */
[C---:B------:R-:W-:Y:S02]  /*1530*/  IADD3 R68, P1, R41.reuse, R7, RZ ;  /* 0x0000000729447210 */ /* 0x040fe40007f3e0ff */
[----:B------:R-:W-:Y:S01]  /*1540*/  ISETP.GE.AND P0, PT, R40, UR12, PT ;  /* 0x0000000c28007c0c */ /* 0x000fe2000bf06270 */
[----:B------:R5:W4:Y:S01]  /*1550*/  @!P3 LDG.E.U8 R54, desc[UR10][R60.64] ;  /* 0x0000000a3c36b981 */ /* 0x000b22000c1e1100 */
[----:B-1----:R-:W-:Y:S01]  /*1560*/  PRMT R56, RZ, 0x7610, R56 ;  /* 0x00007610ff387816 */ /* 0x002fe20000000038 */
[C---:B------:R-:W-:Y:S01]  /*1570*/  IMAD.X R69, R50.reuse, 0x1, R15, P1 ;  /* 0x0000000132457824 */ /* 0x040fe200008e060f */
[C---:B------:R-:W-:Y:S01]  /*1580*/  IADD3 R70, P1, R41.reuse, R8, RZ ;  /* 0x0000000829467210 */ /* 0x040fe20007f3e0ff */
[----:B------:R-:W-:Y:S04]  /*1590*/  BAR.SYNC.DEFER_BLOCKING 0x0 ;  /* 0x0000000000007b1d */ /* 0x000fe80000010000 */
[----:B------:R-:W-:Y:S01]  /*15a0*/  IMAD.X R71, R50, 0x1, R17, P1 ;  /* 0x0000000132477824 */ /* 0x000fe200008e0611 */
[----:B------:R-:W-:-:S05]  /*15b0*/  IADD3 R72, P1, R41, R9, RZ ;  /* 0x0000000929487210 */ /* 0x000fca0007f3e0ff */
[----:B------:R-:W-:Y:S01]  /*15c0*/  IMAD.X R73, R50, 0x1, R18, P1 ;  /* 0x0000000132497824 */ /* 0x000fe200008e0612 */
[----:B------:R-:W-:Y:S02]  /*15d0*/  IADD3 R74, P1, R41, R10, RZ ;  /* 0x0000000a294a7210 */ /* 0x000fe40007f3e0ff */
[----:B0-----:R-:W-:-:S03]  /*15e0*/  PRMT R58, RZ, 0x7610, R58 ;  /* 0x00007610ff3a7816 */ /* 0x001fc6000000003a */
[----:B------:R-:W-:Y:S01]  /*15f0*/  IMAD.X R75, R50, 0x1, R19, P1 ;  /* 0x00000001324b7824 */ /* 0x000fe200008e0613 */
[----:B-----5:R-:W-:Y:S01]  /*1600*/  PRMT R60, RZ, 0x7610, R60 ;  /* 0x00007610ff3c7816 */ /* 0x020fe2000000003c */
[----:B------:R0:W5:Y:S04]  /*1610*/  @!P0 LDG.E.U8 R56, desc[UR10][R68.64] ;  /* 0x0000000a44388981 */ /* 0x000168000c1e1100 */
[----:B------:R1:W5:Y:S01]  /*1620*/  @!P0 LDG.E.U8 R58, desc[UR10][R70.64] ;  /* 0x0000000a463a8981 */ /* 0x000362000c1e1100 */
[----:B------:R-:W-:-:S03]  /*1630*/  PRMT R55, RZ, 0x7610, R55 ;  /* 0x00007610ff377816 */ /* 0x000fc60000000037 */
[----:B------:R1:W5:Y:S01]  /*1640*/  @!P0 LDG.E.U8 R60, desc[UR10][R72.64] ;  /* 0x0000000a483c8981 */ /* 0x000362000c1e1100 */
[----:B------:R-:W-:Y:S02]  /*1650*/  PRMT R53, RZ, 0x7610, R53 ;  /* 0x00007610ff357816 */ /* 0x000fe40000000035 */
[C---:B0-----:R-:W-:Y:S02]  /*1660*/  IADD3 R68, P1, R41.reuse, R11, RZ ;  /* 0x0000000b29447210 */ /* 0x041fe40007f3e0ff */
[----:B------:R-:W-:Y:S02]  /*1670*/  PRMT R57, RZ, 0x7610, R57 ;  /* 0x00007610ff397816 */ /* 0x000fe40000000039 */
[----:B------:R-:W-:Y:S01]  /*1680*/  PRMT R59, RZ, 0x7610, R59 ;  /* 0x00007610ff3b7816 */ /* 0x000fe2000000003b */
[C---:B------:R-:W-:Y:S01]  /*1690*/  IMAD.X R69, R50.reuse, 0x1, R20, P1 ;  /* 0x0000000132457824 */ /* 0x040fe200008e0614 */
[C---:B-1----:R-:W-:Y:S01]  /*16a0*/  IADD3 R70, P1, R41.reuse, R12, RZ ;  /* 0x0000000c29467210 */ /* 0x042fe20007f3e0ff */
[----:B------:R-:W5:Y:S04]  /*16b0*/  @!P0 LDG.E.U8 R53, desc[UR10][R74.64] ;  /* 0x0000000a4a358981 */ /* 0x000f68000c1e1100 */
[C---:B------:R-:W-:Y:S01]  /*16c0*/  IMAD.X R71, R50.reuse, 0x1, R21, P1 ;  /* 0x0000000132477824 */ /* 0x040fe200008e0615 */
[C---:B------:R-:W-:Y:S01]  /*16d0*/  IADD3 R72, P1, R41.reuse, R14, RZ ;  /* 0x0000000e29487210 */ /* 0x040fe20007f3e0ff */
[----:B------:R0:W5:Y:S04]  /*16e0*/  @!P0 LDG.E.U8 R55, desc[UR10][R68.64] ;  /* 0x0000000a44378981 */ /* 0x000168000c1e1100 */
[----:B------:R-:W-:Y:S01]  /*16f0*/  IMAD.X R73, R50, 0x1, R22, P1 ;  /* 0x0000000132497824 */ /* 0x000fe200008e0616 */
[----:B------:R-:W-:Y:S01]  /*1700*/  PRMT R61, RZ, 0x7610, R61 ;  /* 0x00007610ff3d7816 */ /* 0x000fe2000000003d */
[----:B------:R-:W5:Y:S01]  /*1710*/  @!P0 LDG.E.U8 R57, desc[UR10][R70.64] ;  /* 0x0000000a46398981 */ /* 0x000f62000c1e1100 */
[----:B0-----:R-:W-:-:S03]  /*1720*/  IADD3 R68, P1, R41, R6, RZ ;  /* 0x0000000629447210 */ /* 0x001fc60007f3e0ff */
[----:B------:R-:W5:Y:S02]  /*1730*/  @!P0 LDG.E.U8 R59, desc[UR10][R72.64] ;  /* 0x0000000a483b8981 */ /* 0x000f64000c1e1100 */
[----:B------:R-:W-:-:S05]  /*1740*/  IMAD.X R69, R50, 0x1, R13, P1 ;  /* 0x0000000132457824 */ /* 0x000fca00008e060d */
[----:B------:R-:W5:Y:S01]  /*1750*/  @!P0 LDG.E.U8 R61, desc[UR10][R68.64] ;  /* 0x0000000a443d8981 */ /* 0x000f62000c1e1100 */
[----:B------:R-:W-:-:S04]  /*1760*/  USHF.L.U32 UR5, UR13, 0x4, URZ ;  /* 0x000000040d057899 */ /* 0x000fc8000800063f */
[----:B------:R-:W-:-:S04]  /*1770*/  ULOP3.LUT UR5, UR5, 0xc0, URZ, 0xc0, !UPT ;  /* 0x000000c005057892 */ /* 0x000fc8000f8ec03f */
[----:B------:R-:W-:-:S04]  /*1780*/  ULEA.HI UR5, UR8, UR5, URZ, 0x1c ;  /* 0x0000000508057291 */ /* 0x000fc8000f8fe03f */
[----:B------:R-:W-:Y:S01]  /*1790*/  ULOP3.LUT UR6, UR5, 0x3fff, URZ, 0xc0, !UPT ;  /* 0x00003fff05067892 */ /* 0x000fe2000f8ec03f */
[----:B------:R-:W-:Y:S02]  /*17a0*/  UMOV UR7, 0xc0000010 ;  /* 0xc000001000077882 */ /* 0x000fe40000000000 */
[----:B------:R-:W-:Y:S01]  /*17b0*/  UMOV UR5, 0xc0000010 ;  /* 0xc000001000057882 */ /* 0x000fe20000000000 */
[----:B------:R-:W-:Y:S01]  /*17c0*/  VIADD R48, R48, 0xffffffff ;  /* 0xffffffff30307836 */ /* 0x000fe20000000000 */
[----:B------:R-:W-:-:S04]  /*17d0*/  IADD3 R8, P0, R8, UR14, RZ ;  /* 0x0000000e08087c10 */ /* 0x000fc8000ff1e0ff */
[----:B------:R-:W-:Y:S02]  /*17e0*/  IADD3.X R17, R17, UR15, RZ, P0, !PT ;  /* 0x0000000f11117c10 */ /* 0x000fe400087fe4ff */
[----:B------:R-:W-:Y:S02]  /*17f0*/  ISETP.NE.U32.AND P0, PT, R48, RZ, PT ;  /* 0x000000ff3000720c */ /* 0x000fe40003f05070 */
[----:B------:R-:W-:Y:S02]  /*1800*/  IADD3 R6, P5, R6, UR14, RZ ;  /* 0x0000000e06067c10 */ /* 0x000fe4000ffbe0ff */
[----:B------:R-:W-:Y:S02]  /*1810*/  IADD3 R7, P6, R7, UR14, RZ ;  /* 0x0000000e07077c10 */ /* 0x000fe4000ffde0ff */
[----:B------:R-:W-:Y:S02]  /*1820*/  IADD3.X R13, R13, UR15, RZ, P5, !PT ;  /* 0x0000000f0d0d7c10 */ /* 0x000fe4000affe4ff */
[----:B------:R-:W-:-:S02]  /*1830*/  IADD3 R9, P1, R9, UR14, RZ ;  /* 0x0000000e09097c10 */ /* 0x000fc4000ff3e0ff */
[----:B------:R-:W-:Y:S02]  /*1840*/  IADD3 R10, P2, R10, UR14, RZ ;  /* 0x0000000e0a0a7c10 */ /* 0x000fe4000ff5e0ff */
[----:B------:R-:W-:Y:S02]  /*1850*/  IADD3 R11, P3, R11, UR14, RZ ;  /* 0x0000000e0b0b7c10 */ /* 0x000fe4000ff7e0ff */
[----:B------:R-:W-:Y:S02]  /*1860*/  IADD3 R12, P4, R12, UR14, RZ ;  /* 0x0000000e0c0c7c10 */ /* 0x000fe4000ff9e0ff */
[----:B------:R-:W-:Y:S02]  /*1870*/  IADD3 R14, P5, R14, UR14, RZ ;  /* 0x0000000e0e0e7c10 */ /* 0x000fe4000ffbe0ff */
[----:B------:R-:W-:Y:S01]  /*1880*/  IADD3.X R15, R15, UR15, RZ, P6, !PT ;  /* 0x0000000f0f0f7c10 */ /* 0x000fe2000b7fe4ff */
[----:B------:R-:W-:Y:S01]  /*1890*/  UIADD3 UR12, UR12, -0x20, URZ ;  /* 0xffffffe00c0c7890 */ /* 0x000fe2000fffe03f */
[----:B------:R-:W-:-:S02]  /*18a0*/  IADD3 R16, P6, R42, R16, RZ ;  /* 0x000000102a107210 */ /* 0x000fc40007fde0ff */
[----:B------:R-:W-:Y:S02]  /*18b0*/  IADD3.X R18, R18, UR15, RZ, P1, !PT ;  /* 0x0000000f12127c10 */ /* 0x000fe40008ffe4ff */
[----:B------:R-:W-:Y:S02]  /*18c0*/  IADD3.X R19, R19, UR15, RZ, P2, !PT ;  /* 0x0000000f13137c10 */ /* 0x000fe400097fe4ff */
[----:B------:R-:W-:Y:S02]  /*18d0*/  IADD3.X R20, R20, UR15, RZ, P3, !PT ;  /* 0x0000000f14147c10 */ /* 0x000fe40009ffe4ff */
[----:B------:R-:W-:Y:S02]  /*18e0*/  IADD3.X R21, R21, UR15, RZ, P4, !PT ;  /* 0x0000000f15157c10 */ /* 0x000fe4000a7fe4ff */
[----:B------:R-:W-:Y:S02]  /*18f0*/  IADD3.X R22, R22, UR15, RZ, P5, !PT ;  /* 0x0000000f16167c10 */ /* 0x000fe4000affe4ff */
[----:B------:R-:W-:Y:S01]  /*1900*/  LEA.HI.X.SX32 R23, R42, R23, 0x1, P6 ;  /* 0x000000172a177211 */ /* 0x000fe200030f0eff */
[----:B--2---:R0:W-:Y:S04]  /*1910*/  STS.U8 [R47+UR8+0x1000], R66 ;  /* 0x001000422f007988 */ /* 0x0041e80008000008 */
[----:B---3--:R0:W-:Y:S04]  /*1920*/  STS.U8 [R47+UR8+0x1008], R64 ;  /* 0x001008402f007988 */ /* 0x0081e80008000008 */
[----:B----4-:R0:W-:Y:S04]  /*1930*/  STS.U8 [R51+UR8+0x1000], R52 ;  /* 0x0010003433007988 */ /* 0x0101e80008000008 */
[----:B------:R0:W-:Y:S04]  /*1940*/  STS.U8 [R51+UR8+0x1008], R54 ;  /* 0x0010083633007988 */ /* 0x0001e80008000008 */
[----:B-----5:R0:W-:Y:S04]  /*1950*/  STS.U8 [R49+UR8+0xc00], R56 ;  /* 0x000c003831007988 */ /* 0x0201e80008000008 */
[----:B------:R0:W-:Y:S04]  /*1960*/  STS.U8 [R49+UR8+0xa00], R58 ;  /* 0x000a003a31007988 */ /* 0x0001e80008000008 */
[----:B------:R0:W-:Y:S04]  /*1970*/  STS.U8 [R49+UR8+0x800], R60 ;  /* 0x0008003c31007988 */ /* 0x0001e80008000008 */
[----:B------:R0:W-:Y:S04]  /*1980*/  STS.U8 [R49+UR8+0x600], R53 ;  /* 0x0006003531007988 */ /* 0x0001e80008000008 */
[----:B------:R0:W-:Y:S04]  /*1990*/  STS.U8 [R49+UR8+0x400], R55 ;  /* 0x0004003731007988 */ /* 0x0001e80008000008 */
[----:B------:R0:W-:Y:S04]  /*19a0*/  STS.U8 [R49+UR8+0x200], R57 ;  /* 0x0002003931007988 */ /* 0x0001e80008000008 */
[----:B------:R0:W-:Y:S04]  /*19b0*/  STS.U8 [R49+UR8], R59 ;  /* 0x0000003b31007988 */ /* 0x0001e80008000008 */
[----:B------:R0:W-:Y:S01]  /*19c0*/  STS.U8 [R49+UR8+0xe00], R61 ;  /* 0x000e003d31007988 */ /* 0x0001e20008000008 */
[----:B------:R1:W-:Y:S06]  /*19d0*/  MEMBAR.ALL.CTA ;  /* 0x0000000000007992 */ /* 0x0003ec0000008000 */
[----:B-1----:R-:W1:Y:S02]  /*19e0*/  FENCE.VIEW.ASYNC.S ;  /* 0x00000000000073c6 */ /* 0x002e640000000000 */
[----:B-1----:R-:W-:Y:S06]  /*19f0*/  BAR.SYNC.DEFER_BLOCKING 0x0 ;  /* 0x0000000000007b1d */ /* 0x002fec0000010000 */
[----:B------:R-:W-:-:S06]  /*1a00*/  WARPGROUP.ARRIVE ;  /* 0x00000000000079c5 */ /* 0x000fcc0000000000 */
[----:B------:R-:W-:Y:S03]  /*1a10*/  QGMMA.64x32x32.F32.E4M3.E4M3 R24, gdesc[UR4], R24, gsb0 ;  /* 0x00600000041879f3 */ /* 0x000fe60008000818 */
[----:B------:R-:W-:Y:S02]  /*1a20*/  WARPGROUP.DEPBAR.LE gsb0, 0x0 ;  /* 0x00008000000079c5 */ /* 0x000fe40000010000 */
[----:B------:R-:W-:Y:S05]  /*1a30*/  @P0 BRA `(.L_x_2) ;  /* 0xfffffff800700947 */ /* 0x000fea000383ffff */
.L_x_1:
[----:B------:R-:W-:Y:S01]  /*1a40*/  F2FP.SATFINITE.E4M3.F32.PACK_AB_MERGE_C R24, R25, R24, RZ ;  /* 0x000000181918723e */ /* 0x000fe200048070ff */
[C---:B------:R-:W-:Y:S01]  /*1a50*/  IMAD.SHL.U32 R4, R2.reuse, 0x100, RZ ;  /* 0x0000010002047824 */ /* 0x040fe200078e00ff */
[----:B------:R-:W-:Y:S01]  /*1a60*/  F2FP.SATFINITE.E4M3.F32.PACK_AB_MERGE_C R28, R29, R28, RZ ;  /* 0x0000001c1d1c723e */ /* 0x000fe200048070ff */
[----:B------:R-:W-:Y:S01]  /*1a70*/  IMAD.SHL.U32 R9, R2, 0x4, RZ ;  /* 0x0000000402097824 */ /* 0x000fe200078e00ff */
[----:B------:R-:W-:Y:S01]  /*1a80*/  F2FP.SATFINITE.E4M3.F32.PACK_AB_MERGE_C R32, R33, R32, RZ ;  /* 0x000000202120723e */ /* 0x000fe200048070ff */
[----:B------:R-:W-:Y:S01]  /*1a90*/  BAR.SYNC.DEFER_BLOCKING 0x0 ;  /* 0x0000000000007b1d */ /* 0x000fe20000010000 */
[----:B------:R-:W-:Y:S02]  /*1aa0*/  LOP3.LUT R24, R24, 0xffff, RZ, 0xc0, !PT ;  /* 0x0000ffff18187812 */ /* 0x000fe400078ec0ff */
[----:B------:R-:W-:Y:S02]  /*1ab0*/  LOP3.LUT R19, R32, 0xffff, RZ, 0xc0, !PT ;  /* 0x0000ffff20137812 */ /* 0x000fe400078ec0ff */
[----:B------:R-:W-:Y:S01]  /*1ac0*/  LOP3.LUT R13, R28, 0xffff, RZ, 0xc0, !PT ;  /* 0x0000ffff1c0d7812 */ /* 0x000fe200078ec0ff */
[----:B------:R-:W-:Y:S01]  /*1ad0*/  ULDC UR4, c[0x0][0x244] ;  /* 0x0000910000047ab9 */ /* 0x000fe20000000800 */
[----:B------:R-:W-:Y:S01]  /*1ae0*/  LOP3.LUT R6, R4, 0x1800, RZ, 0xc0, !PT ;  /* 0x0000180004067812 */ /* 0x000fe200078ec0ff */
[----:B------:R-:W-:Y:S01]  /*1af0*/  ULDC.64 UR12, c[0x0][0x228] ;  /* 0x00008a00000c7ab9 */ /* 0x000fe20000000a00 */
[----:B------:R-:W-:Y:S01]  /*1b00*/  PRMT R7, R19, 0x3340, R0 ;  /* 0x0000334013077816 */ /* 0x000fe20000000000 */
[----:B------:R-:W-:Y:S01]  /*1b10*/  ULDC.64 UR6, c[0x0][0x220] ;  /* 0x0000880000067ab9 */ /* 0x000fe20000000a00 */
[----:B------:R-:W-:-:S02]  /*1b20*/  PRMT R4, R24, 0x3340, R13 ;  /* 0x0000334018047816 */ /* 0x000fc4000000000d */
[----:B------:R-:W-:Y:S02]  /*1b30*/  LOP3.LUT R15, R6, 0x1fc, R9, 0xf8, !PT ;  /* 0x000001fc060f7812 */ /* 0x000fe400078ef809 */
[----:B------:R-:W-:Y:S02]  /*1b40*/  PRMT R11, R4, 0x5410, R7 ;  /* 0x00005410040b7816 */ /* 0x000fe40000000007 */
[----:B------:R-:W-:Y:S02]  /*1b50*/  SHF.R.S32.HI R6, RZ, 0x5, R2 ;  /* 0x00000005ff067819 */ /* 0x000fe40000011402 */
[----:B------:R-:W-:Y:S02]  /*1b60*/  LOP3.LUT R5, R5, 0x60, RZ, 0xc0, !PT ;  /* 0x0000006005057812 */ /* 0x000fe400078ec0ff */
[----:B------:R-:W-:Y:S02]  /*1b70*/  LOP3.LUT R4, R2, 0x180, RZ, 0xc0, !PT ;  /* 0x0000018002047812 */ /* 0x000fe400078ec0ff */
[----:B------:R-:W-:-:S02]  /*1b80*/  F2FP.SATFINITE.E4M3.F32.PACK_AB_MERGE_C R26, R27, R26, RZ ;  /* 0x0000001a1b1a723e */ /* 0x000fc400048070ff */
[----:B------:R-:W-:Y:S01]  /*1b90*/  F2FP.SATFINITE.E4M3.F32.PACK_AB_MERGE_C R30, R31, R30, RZ ;  /* 0x0000001e1f1e723e */ /* 0x000fe200048070ff */
[----:B------:R-:W-:Y:S01]  /*1ba0*/  IMAD R8, R4, 0x4, R5 ;  /* 0x0000000404087824 */ /* 0x000fe200078e0205 */
[----:B------:R-:W-:Y:S02]  /*1bb0*/  F2FP.SATFINITE.E4M3.F32.PACK_AB_MERGE_C R34, R35, R34, RZ ;  /* 0x000000222322723e */ /* 0x000fe400048070ff */
[----:B------:R-:W-:Y:S02]  /*1bc0*/  SGXT R6, R6, 0x1 ;  /* 0x000000010606781a */ /* 0x000fe40000000200 */
[----:B------:R-:W-:Y:S02]  /*1bd0*/  SHF.R.U32.HI R10, RZ, 0x2, R4 ;  /* 0x00000002ff0a7819 */ /* 0x000fe40000011604 */
[----:B------:R-:W-:Y:S02]  /*1be0*/  LOP3.LUT R26, R26, 0xffff, RZ, 0xc0, !PT ;  /* 0x0000ffff1a1a7812 */ /* 0x000fe400078ec0ff */
[----:B------:R-:W-:-:S02]  /*1bf0*/  LOP3.LUT R17, R30, 0xffff, RZ, 0xc0, !PT ;  /* 0x0000ffff1e117812 */ /* 0x000fc400078ec0ff */
[----:B------:R-:W-:Y:S02]  /*1c00*/  LOP3.LUT R21, R34, 0xffff, RZ, 0xc0, !PT ;  /* 0x0000ffff22157812 */ /* 0x000fe400078ec0ff */
[----:B------:R-:W-:Y:S02]  /*1c10*/  SHF.R.U32.HI R4, RZ, 0x8, R24 ;  /* 0x00000008ff047819 */ /* 0x000fe40000011618 */
[----:B------:R-:W-:Y:S02]  /*1c20*/  SHF.R.U32.HI R5, RZ, 0x8, R13 ;  /* 0x00000008ff057819 */ /* 0x000fe4000001160d */
[----:B------:R-:W-:Y:S02]  /*1c30*/  LOP3.LUT R7, R6, 0x1040, RZ, 0xc0, !PT ;  /* 0x0000104006077812 */ /* 0x000fe400078ec0ff */
[----:B------:R-:W-:Y:S02]  /*1c40*/  PRMT R13, R21, 0x3340, R0 ;  /* 0x00003340150d7816 */ /* 0x000fe40000000000 */
[----:B------:R-:W-:-:S02]  /*1c50*/  PRMT R6, R26, 0x3340, R17 ;  /* 0x000033401a067816 */ /* 0x000fc40000000011 */
[----:B------:R-:W-:Y:S02]  /*1c60*/  LOP3.LUT R5, R5, 0xffff, RZ, 0xc0, !PT ;  /* 0x0000ffff05057812 */ /* 0x000fe400078ec0ff */
[----:B------:R-:W-:Y:S02]  /*1c70*/  LOP3.LUT R4, R4, 0xffff, RZ, 0xc0, !PT ;  /* 0x0000ffff04047812 */ /* 0x000fe400078ec0ff */
[----:B------:R-:W-:Y:S02]  /*1c80*/  LOP3.LUT R9, R7, 0x1c, R2, 0xf8, !PT ;  /* 0x0000001c07097812 */ /* 0x000fe400078ef802 */
[----:B------:R-:W-:Y:S02]  /*1c90*/  LOP3.LUT R7, R15, R10, RZ, 0x3c, !PT ;  /* 0x0000000a0f077212 */ /* 0x000fe400078e3cff */
[----:B------:R-:W-:Y:S02]  /*1ca0*/  PRMT R13, R6, 0x5410, R13 ;  /* 0x00005410060d7816 */ /* 0x000fe4000000000d */
[----:B------:R-:W-:-:S02]  /*1cb0*/  PRMT R10, R4, 0x3340, R5 ;  /* 0x00003340040a7816 */ /* 0x000fc40000000005 */
[----:B------:R-:W-:Y:S02]  /*1cc0*/  LOP3.LUT R9, R9, R8, RZ, 0x3c, !PT ;  /* 0x0000000809097212 */ /* 0x000fe400078e3cff */
[----:B------:R-:W-:Y:S02]  /*1cd0*/  SHF.R.U32.HI R6, RZ, 0x8, R19 ;  /* 0x00000008ff067819 */ /* 0x000fe40000011613 */
[----:B------:R-:W-:Y:S02]  /*1ce0*/  SHF.R.U32.HI R5, RZ, 0x8, R17 ;  /* 0x00000008ff057819 */ /* 0x000fe40000011611 */
[----:B------:R-:W-:Y:S02]  /*1cf0*/  SHF.R.U32.HI R4, RZ, 0x8, R26 ;  /* 0x00000008ff047819 */ /* 0x000fe4000001161a */
[----:B------:R-:W-:Y:S02]  /*1d00*/  SHF.R.U32.HI R8, RZ, 0x8, R21 ;  /* 0x00000008ff087819 */ /* 0x000fe40000011615 */
[----:B------:R-:W-:-:S02]  /*1d10*/  LOP3.LUT R6, R6, 0xffff, RZ, 0xc0, !PT ;  /* 0x0000ffff06067812 */ /* 0x000fc400078ec0ff */
[----:B------:R-:W-:Y:S02]  /*1d20*/  LOP3.LUT R12, R5, 0xffff, RZ, 0xc0, !PT ;  /* 0x0000ffff050c7812 */ /* 0x000fe400078ec0ff */
[----:B------:R-:W-:Y:S01]  /*1d30*/  LOP3.LUT R15, R4, 0xffff, RZ, 0xc0, !PT ;  /* 0x0000ffff040f7812 */ /* 0x000fe200078ec0ff */
[----:B------:R-:W-:Y:S01]  /*1d40*/  IMAD.SHL.U32 R4, R2, 0x2, RZ ;  /* 0x0000000202047824 */ /* 0x000fe200078e00ff */
[----:B------:R-:W-:Y:S02]  /*1d50*/  LOP3.LUT R8, R8, 0xffff, RZ, 0xc0, !PT ;  /* 0x0000ffff08087812 */ /* 0x000fe400078ec0ff */
[----:B------:R-:W-:Y:S02]  /*1d60*/  F2FP.SATFINITE.E4M3.F32.PACK_AB_MERGE_C R36, R37, R36, RZ ;  /* 0x000000242524723e */ /* 0x000fe400048070ff */
[----:B------:R-:W-:Y:S02]  /*1d70*/  PRMT R5, R6, 0x3340, R1 ;  /* 0x0000334006057816 */ /* 0x000fe40000000001 */
[----:B------:R-:W-:Y:S01]  /*1d80*/  PRMT R12, R15, 0x3340, R12 ;  /* 0x000033400f0c7816 */ /* 0x000fe2000000000c */
[----:B------:R-:W1:Y:S01]  /*1d90*/  LDC R6, c[0x0][0x248] ;  /* 0x00009200ff067b82 */ /* 0x000e620000000800 */
[----:B------:R-:W-:-:S02]  /*1da0*/  F2FP.SATFINITE.E4M3.F32.PACK_AB_MERGE_C R38, R39, R38, RZ ;  /* 0x000000262726723e */ /* 0x000fc400048070ff */
[----:B------:R-:W-:Y:S01]  /*1db0*/  PRMT R15, R8, 0x3340, R1 ;  /* 0x00003340080f7816 */ /* 0x000fe20000000001 */
[----:B------:R-:W-:Y:S01]  /*1dc0*/  IMAD R8, R0, UR4, RZ ;  /* 0x0000000400087c24 */ /* 0x000fe2000f8e02ff */
[----:B------:R-:W-:Y:S02]  /*1dd0*/  LOP3.LUT R36, R36, 0xffff, RZ, 0xc0, !PT ;  /* 0x0000ffff24247812 */ /* 0x000fe400078ec0ff */
[----:B------:R-:W-:Y:S02]  /*1de0*/  PRMT R5, R10, 0x5410, R5 ;  /* 0x000054100a057816 */ /* 0x000fe40000000005 */
[----:B------:R-:W-:Y:S02]  /*1df0*/  LOP3.LUT R4, R9, 0x80, R4, 0xf8, !PT ;  /* 0x0000008009047812 */ /* 0x000fe400078ef804 */
[----:B------:R-:W-:Y:S02]  /*1e00*/  LOP3.LUT R38, R38, 0xffff, RZ, 0xc0, !PT ;  /* 0x0000ffff26267812 */ /* 0x000fe400078ec0ff */
[----:B------:R-:W-:Y:S01]  /*1e10*/  PRMT R15, R12, 0x5410, R15 ;  /* 0x000054100c0f7816 */ /* 0x000fe2000000000f */
[----:B------:R-:W-:Y:S01]  /*1e20*/  IMAD.U32 R12, RZ, RZ, UR9 ;  /* 0x00000009ff0c7e24 */ /* 0x000fe2000f8e00ff */
[----:B------:R-:W-:-:S02]  /*1e30*/  PRMT R11, R11, 0x4210, R36 ;  /* 0x000042100b0b7816 */ /* 0x000fc40000000024 */
[----:B------:R-:W-:Y:S02]  /*1e40*/  PRMT R9, R5, 0x5210, R36 ;  /* 0x0000521005097816 */ /* 0x000fe40000000024 */
[--C-:B------:R-:W-:Y:S01]  /*1e50*/  PRMT R13, R13, 0x4210, R38.reuse ;  /* 0x000042100d0d7816 */ /* 0x100fe20000000026 */
[----:B------:R2:W-:Y:S01]  /*1e60*/  STS [R4+UR8], R11 ;  /* 0x0000000b04007988 */ /* 0x0005e20008000808 */
[----:B------:R-:W-:Y:S02]  /*1e70*/  LOP3.LUT R10, R4, 0x20, RZ, 0x3c, !PT ;  /* 0x00000020040a7812 */ /* 0x000fe400078e3cff */
[----:B------:R-:W-:Y:S01]  /*1e80*/  PRMT R15, R15, 0x5210, R38 ;  /* 0x000052100f0f7816 */ /* 0x000fe20000000026 */
[----:B------:R3:W-:Y:S01]  /*1e90*/  STS [R4+UR8+0x100], R9 ;  /* 0x0001000904007988 */ /* 0x0007e20008000808 */
[----:B------:R-:W-:Y:S02]  /*1ea0*/  LOP3.LUT R5, R63, UR9, RZ, 0xfc, !PT ;  /* 0x000000093f057c12 */ /* 0x000fe4000f8efcff */
[----:B------:R-:W-:Y:S01]  /*1eb0*/  ISETP.GE.AND P0, PT, R0, UR12, PT ;  /* 0x0000000c00007c0c */ /* 0x000fe2000bf06270 */
[----:B------:R4:W-:Y:S01]  /*1ec0*/  STS [R10+UR8+0x800], R13 ;  /* 0x0008000d0a007988 */ /* 0x0009e20008000808 */
[--C-:B------:R-:W-:Y:S01]  /*1ed0*/  LOP3.LUT R0, R12, 0x60, R63.reuse, 0xfe, !PT ;  /* 0x000000600c007812 */ /* 0x100fe200078efe3f */
[----:B--2---:R-:W-:Y:S01]  /*1ee0*/  VIADD R11, R62, UR9 ;  /* 0x000000093e0b7c36 */ /* 0x004fe20008000000 */
[----:B------:R-:W-:Y:S01]  /*1ef0*/  ISETP.LT.AND P2, PT, R5, UR13, !P0 ;  /* 0x0000000d05007c0c */ /* 0x000fe2000c741270 */
[----:B------:R1:W-:Y:S01]  /*1f00*/  STS [R10+UR8+0x900], R15 ;  /* 0x0009000f0a007988 */ /* 0x0003e20008000808 */
[----:B------:R-:W-:-:S02]  /*1f10*/  LOP3.LUT R22, R12, 0x50, R63, 0xfe, !PT ;  /* 0x000000500c167812 */ /* 0x000fc400078efe3f */
[----:B---3--:R-:W-:Y:S01]  /*1f20*/  IADD3 R4, P1, R8, UR6, RZ ;  /* 0x0000000608047c10 */ /* 0x008fe2000ff3e0ff */
[----:B------:R-:W-:Y:S01]  /*1f30*/  BAR.SYNC.DEFER_BLOCKING 0x0 ;  /* 0x0000000000007b1d */ /* 0x000fe20000010000 */
[C-C-:B------:R-:W-:Y:S01]  /*1f40*/  LOP3.LUT R9, R12.reuse, 0x70, R63.reuse, 0xfe, !PT ;  /* 0x000000700c097812 */ /* 0x140fe200078efe3f */
[----:B----4-:R-:W-:Y:S01]  /*1f50*/  VIADD R13, R3, UR9 ;  /* 0x00000009030d7c36 */ /* 0x010fe20008000000 */
[C-C-:B------:R-:W-:Y:S02]  /*1f60*/  LOP3.LUT R18, R12.reuse, 0x40, R63.reuse, 0xfe, !PT ;  /* 0x000000400c127812 */ /* 0x140fe400078efe3f */
[----:B------:R-:W-:Y:S01]  /*1f70*/  LOP3.LUT R24, R12, 0x30, R63, 0xfe, !PT ;  /* 0x000000300c187812 */ /* 0x000fe200078efe3f */
[----:B-1----:R-:W-:Y:S01]  /*1f80*/  IMAD R15, R5, R6, RZ ;  /* 0x00000006050f7224 */ /* 0x002fe200078e02ff */
[----:B------:R-:W-:Y:S02]  /*1f90*/  LEA.HI.X.SX32 R5, R8, UR7, 0x1, P1 ;  /* 0x0000000708057c11 */ /* 0x000fe400088f0eff */
[----:B------:R-:W-:-:S02]  /*1fa0*/  ISETP.LT.AND P1, PT, R9, UR13, !P0 ;  /* 0x0000000d09007c0c */ /* 0x000fc4000c721270 */
[C---:B------:R-:W-:Y:S02]  /*1fb0*/  IADD3 R8, P4, R15.reuse, R4, RZ ;  /* 0x000000040f087210 */ /* 0x040fe40007f9e0ff */
[C-C-:B------:R-:W-:Y:S02]  /*1fc0*/  LOP3.LUT R10, R12.reuse, 0x20, R63.reuse, 0xfe, !PT ;  /* 0x000000200c0a7812 */ /* 0x140fe400078efe3f */
[----:B------:R-:W-:Y:S02]  /*1fd0*/  LEA.HI.X.SX32 R9, R15, R5, 0x1, P4 ;  /* 0x000000050f097211 */ /* 0x000fe400020f0eff */
[----:B------:R-:W-:Y:S02]  /*1fe0*/  LOP3.LUT R63, R12, 0x10, R63, 0xfe, !PT ;  /* 0x000000100c3f7812 */ /* 0x000fe400078efe3f */
[C---:B------:R-:W-:Y:S01]  /*1ff0*/  ISETP.LT.AND P5, PT, R11.reuse, UR13, !P0 ;  /* 0x0000000d0b007c0c */ /* 0x040fe2000c7a1270 */
[----:B------:R-:W-:Y:S01]  /*2000*/  IMAD R11, R11, R6, RZ ;  /* 0x000000060b0b7224 */ /* 0x000fe200078e02ff */
[----:B------:R-:W-:-:S02]  /*2010*/  ISETP.LT.AND P3, PT, R10, UR13, !P0 ;  /* 0x0000000d0a007c0c */ /* 0x000fc4000c761270 */
[----:B------:R-:W-:Y:S01]  /*2020*/  LEA.HI R16, R2, UR9, RZ, 0x1a ;  /* 0x0000000902107c11 */ /* 0x000fe2000f8fd0ff */
[----:B------:R-:W1:Y:S01]  /*2030*/  LDS R14, [R7+UR8] ;  /* 0x00000008070e7984 */ /* 0x000e620008000800 */
[----:B------:R-:W-:Y:S01]  /*2040*/  IADD3 R10, P4, R11, R4, RZ ;  /* 0x000000040b0a7210 */ /* 0x000fe20007f9e0ff */
[----:B------:R-:W-:Y:S02]  /*2050*/  IMAD R2, R13, R6, RZ ;  /* 0x000000060d027224 */ /* 0x000fe400078e02ff */
[----:B------:R-:W2:Y:S01]  /*2060*/  LDS R20, [R7+UR8+0x200] ;  /* 0x0002000807147984 */ /* 0x000ea20008000800 */
[----:B------:R-:W-:Y:S01]  /*2070*/  LEA.HI.X.SX32 R11, R11, R5, 0x1, P4 ;  /* 0x000000050b0b7211 */ /* 0x000fe200020f0eff */
[----:B------:R-:W-:Y:S01]  /*2080*/  VIADD R3, R16, 0x28 ;  /* 0x0000002810037836 */ /* 0x000fe20000000000 */
[----:B------:R-:W-:Y:S02]  /*2090*/  ISETP.LT.AND P4, PT, R13, UR13, !P0 ;  /* 0x0000000d0d007c0c */ /* 0x000fe4000c781270 */
[----:B-1----:R-:W-:-:S02]  /*20a0*/  PRMT R17, R14, 0x7770, RZ ;  /* 0x000077700e117816 */ /* 0x002fc400000000ff */
[C---:B------:R-:W-:Y:S02]  /*20b0*/  PRMT R19, R14.reuse, 0x7771, RZ ;  /* 0x000077710e137816 */ /* 0x040fe400000000ff */
[C---:B------:R-:W-:Y:S01]  /*20c0*/  PRMT R21, R14.reuse, 0x7772, RZ ;  /* 0x000077720e157816 */ /* 0x040fe200000000ff */
[----:B------:R1:W-:Y:S01]  /*20d0*/  @P2 STG.E.U8 desc[UR10][R8.64], R17 ;  /* 0x0000001108002986 */ /* 0x0003e2000c10110a */
[C---:B------:R-:W-:Y:S01]  /*20e0*/  ISETP.LT.AND P2, PT, R63.reuse, UR13, !P0 ;  /* 0x0000000d3f007c0c */ /* 0x040fe2000c741270 */
[-C--:B------:R-:W-:Y:S01]  /*20f0*/  IMAD R63, R63, R6.reuse, RZ ;  /* 0x000000063f3f7224 */ /* 0x080fe200078e02ff */
[----:B------:R-:W-:Y:S01]  /*2100*/  PRMT R23, R14, 0x7773, RZ ;  /* 0x000077730e177816 */ /* 0x000fe200000000ff */
[----:B------:R3:W-:Y:S01]  /*2110*/  @P5 STG.E.U8 desc[UR10][R10.64], R19 ;  /* 0x000000130a005986 */ /* 0x0007e2000c10110a */
[C---:B------:R-:W-:Y:S01]  /*2120*/  ISETP.LT.AND P5, PT, R3.reuse, UR13, !P0 ;  /* 0x0000000d03007c0c */ /* 0x040fe2000c7a1270 */
[----:B------:R-:W-:Y:S01]  /*2130*/  IMAD R3, R3, R6, RZ ;  /* 0x0000000603037224 */ /* 0x000fe200078e02ff */
[----:B------:R-:W-:-:S02]  /*2140*/  IADD3 R12, P6, R63, R4, RZ ;  /* 0x000000043f0c7210 */ /* 0x000fc40007fde0ff */
[----:B--2---:R-:W-:Y:S02]  /*2150*/  PRMT R25, R20, 0x7771, RZ ;  /* 0x0000777114197816 */ /* 0x004fe400000000ff */
[----:B------:R-:W-:Y:S01]  /*2160*/  LEA.HI.X.SX32 R13, R63, R5, 0x1, P6 ;  /* 0x000000053f0d7211 */ /* 0x000fe200030f0eff */
[----:B-1----:R-:W-:Y:S01]  /*2170*/  IMAD R17, R6, 0x20, R15 ;  /* 0x0000002006117824 */ /* 0x002fe200078e020f */
[----:B------:R-:W-:-:S03]  /*2180*/  IADD3 R8, P6, R2, R4, RZ ;  /* 0x0000000402087210 */ /* 0x000fc60007fde0ff */
[----:B------:R1:W-:Y:S01]  /*2190*/  @P2 STG.E.U8 desc[UR10][R12.64], R21 ;  /* 0x000000150c002986 */ /* 0x0003e2000c10110a */
[-C--:B------:R-:W-:Y:S02]  /*21a0*/  LEA.HI.X.SX32 R9, R2, R5.reuse, 0x1, P6 ;  /* 0x0000000502097211 */ /* 0x080fe400030f0eff */
[-C--:B---3--:R-:W-:Y:S01]  /*21b0*/  IADD3 R10, P2, R17, R4.reuse, RZ ;  /* 0x00000004110a7210 */ /* 0x088fe20007f5e0ff */
[----:B------:R-:W2:Y:S01]  /*21c0*/  LDS R2, [R7+UR8+0x400] ;  /* 0x0004000807027984 */ /* 0x000ea20008000800 */
[----:B------:R-:W-:Y:S02]  /*21d0*/  IADD3 R14, P6, R3, R4, RZ ;  /* 0x00000004030e7210 */ /* 0x000fe40007fde0ff */
[-C--:B------:R-:W-:Y:S01]  /*21e0*/  LEA.HI.X.SX32 R11, R17, R5.reuse, 0x1, P2 ;  /* 0x00000005110b7211 */ /* 0x080fe200010f0eff */
[----:B------:R-:W-:Y:S01]  /*21f0*/  IMAD R17, R6, 0x10, R17 ;  /* 0x0000001006117824 */ /* 0x000fe200078e0211 */
[----:B------:R-:W-:Y:S01]  /*2200*/  PRMT R19, R20, 0x7770, RZ ;  /* 0x0000777014137816 */ /* 0x000fe200000000ff */
[----:B------:R3:W-:Y:S01]  /*2210*/  @P4 STG.E.U8 desc[UR10][R8.64], R23 ;  /* 0x0000001708004986 */ /* 0x0007e2000c10110a */
[----:B------:R-:W-:Y:S01]  /*2220*/  LEA.HI.X.SX32 R15, R3, R5, 0x1, P6 ;  /* 0x00000005030f7211 */ /* 0x000fe200030f0eff */
[----:B-1----:R-:W-:Y:S01]  /*2230*/  VIADD R13, R16, 0x38 ;  /* 0x00000038100d7836 */ /* 0x002fe20000000000 */
[----:B------:R-:W-:Y:S01]  /*2240*/  ISETP.LT.AND P4, PT, R24, UR13, !P0 ;  /* 0x0000000d18007c0c */ /* 0x000fe2000c781270 */
[----:B------:R1:W-:Y:S01]  /*2250*/  @P3 STG.E.U8 desc[UR10][R10.64], R19 ;  /* 0x000000130a003986 */ /* 0x0003e2000c10110a */
[----:B------:R-:W-:Y:S01]  /*2260*/  PRMT R21, R20, 0x7772, RZ ;  /* 0x0000777214157816 */ /* 0x000fe200000000ff */
[----:B------:R-:W-:Y:S01]  /*2270*/  VIADD R3, R16, 0x48 ;  /* 0x0000004810037836 */ /* 0x000fe20000000000 */
[C---:B------:R-:W-:Y:S01]  /*2280*/  ISETP.LT.AND P3, PT, R13.reuse, UR13, !P0 ;  /* 0x0000000d0d007c0c */ /* 0x040fe2000c761270 */
[----:B------:R4:W-:Y:S01]  /*2290*/  @P5 STG.E.U8 desc[UR10][R14.64], R25 ;  /* 0x000000190e005986 */ /* 0x0009e2000c10110a */
[-C--:B------:R-:W-:Y:S01]  /*22a0*/  IMAD R13, R13, R6.reuse, RZ ;  /* 0x000000060d0d7224 */ /* 0x080fe200078e02ff */
[----:B------:R-:W-:Y:S01]  /*22b0*/  ISETP.LT.AND P2, PT, R18, UR13, !P0 ;  /* 0x0000000d12007c0c */ /* 0x000fe2000c741270 */
[----:B------:R-:W-:Y:S01]  /*22c0*/  IMAD R18, R3, R6, RZ ;  /* 0x0000000603127224 */ /* 0x000fe200078e02ff */
[----:B---3--:R-:W-:-:S02]  /*22d0*/  IADD3 R8, P5, R17, R4, RZ ;  /* 0x0000000411087210 */ /* 0x008fc40007fbe0ff */
[----:B------:R-:W-:Y:S01]  /*22e0*/  PRMT R23, R20, 0x7773, RZ ;  /* 0x0000777314177816 */ /* 0x000fe200000000ff */
[----:B-1----:R-:W-:Y:S01]  /*22f0*/  IMAD R19, R6, 0x10, R17 ;  /* 0x0000001006137824 */ /* 0x002fe200078e0211 */
[-C--:B------:R-:W-:Y:S01]  /*2300*/  LEA.HI.X.SX32 R9, R17, R5.reuse, 0x1, P5 ;  /* 0x0000000511097211 */ /* 0x080fe200028f0eff */
[----:B------:R-:W-:Y:S01]  /*2310*/  VIADD R17, R16, 0x68 ;  /* 0x0000006810117836 */ /* 0x000fe20000000000 */
[-C--:B------:R-:W-:Y:S02]  /*2320*/  IADD3 R10, P6, R13, R4.reuse, RZ ;  /* 0x000000040d0a7210 */ /* 0x080fe40007fde0ff */
[-C--:B------:R-:W-:Y:S01]  /*2330*/  IADD3 R12, P5, R19, R4.reuse, RZ ;  /* 0x00000004130c7210 */ /* 0x080fe20007fbe0ff */
[----:B------:R1:W-:Y:S01]  /*2340*/  @P4 STG.E.U8 desc[UR10][R8.64], R21 ;  /* 0x0000001508004986 */ /* 0x0003e2000c10110a */
[-C--:B------:R-:W-:Y:S02]  /*2350*/  LEA.HI.X.SX32 R11, R13, R5.reuse, 0x1, P6 ;  /* 0x000000050d0b7211 */ /* 0x080fe400030f0eff */
[-C--:B------:R-:W-:Y:S01]  /*2360*/  LEA.HI.X.SX32 R13, R19, R5.reuse, 0x1, P5 ;  /* 0x00000005130d7211 */ /* 0x080fe200028f0eff */
[----:B------:R-:W-:Y:S01]  /*2370*/  IMAD R19, R6, 0x10, R19 ;  /* 0x0000001006137824 */ /* 0x000fe200078e0213 */
[----:B------:R-:W-:Y:S01]  /*2380*/  ISETP.LT.AND P5, PT, R22, UR13, !P0 ;  /* 0x0000000d16007c0c */ /* 0x000fe2000c7a1270 */
[----:B------:R-:W-:Y:S01]  /*2390*/  @P3 STG.E.U8 desc[UR10][R10.64], R23 ;  /* 0x000000170a003986 */ /* 0x000fe2000c10110a */
[----:B------:R-:W-:Y:S01]  /*23a0*/  ISETP.LT.AND P4, PT, R3, UR13, !P0 ;  /* 0x0000000d03007c0c */ /* 0x000fe2000c781270 */
[----:B------:R-:W-:Y:S01]  /*23b0*/  VIADD R3, R16, 0x78 ;  /* 0x0000007810037836 */ /* 0x000fe20000000000 */
[----:B----4-:R-:W-:Y:S01]  /*23c0*/  IADD3 R14, P6, R18, R4, RZ ;  /* 0x00000004120e7210 */ /* 0x010fe20007fde0ff */
[----:B------:R3:W4:Y:S01]  /*23d0*/  LDS R22, [R7+UR8+0x600] ;  /* 0x0006000807167984 */ /* 0x0007220008000800 */
[----:B-1----:R-:W-:Y:S01]  /*23e0*/  VIADD R9, R16, 0x58 ;  /* 0x0000005810097836 */ /* 0x002fe20000000000 */
[----:B--2---:R-:W-:Y:S01]  /*23f0*/  PRMT R25, R2, 0x7770, RZ ;  /* 0x0000777002197816 */ /* 0x004fe200000000ff */
[----:B------:R-:W-:Y:S01]  /*2400*/  IMAD R21, R6, 0x10, R19 ;  /* 0x0000001006157824 */ /* 0x000fe200078e0213 */
[----:B------:R-:W-:Y:S01]  /*2410*/  LEA.HI.X.SX32 R15, R18, R5, 0x1, P6 ;  /* 0x00000005120f7211 */ /* 0x000fe200030f0eff */
[-C--:B------:R-:W-:Y:S01]  /*2420*/  IMAD R16, R17, R6.reuse, RZ ;  /* 0x0000000611107224 */ /* 0x080fe200078e02ff */
[----:B------:R-:W-:Y:S01]  /*2430*/  PRMT R27, R2, 0x7771, RZ ;  /* 0x00007771021b7816 */ /* 0x000fe200000000ff */
[----:B---3--:R-:W-:Y:S01]  /*2440*/  IMAD R7, R9, R6, RZ ;  /* 0x0000000609077224 */ /* 0x008fe200078e02ff */
[----:B------:R1:W-:Y:S01]  /*2450*/  @P2 STG.E.U8 desc[UR10][R12.64], R25 ;  /* 0x000000190c002986 */ /* 0x0003e2000c10110a */
[----:B------:R-:W-:Y:S01]  /*2460*/  IADD3 R8, P3, R19, R4, RZ ;  /* 0x0000000413087210 */ /* 0x000fe20007f7e0ff */
[----:B------:R-:W-:-:S02]  /*2470*/  IMAD R18, R3, R6, RZ ;  /* 0x0000000603127224 */ /* 0x000fc400078e02ff */
[----:B------:R2:W-:Y:S01]  /*2480*/  @P4 STG.E.U8 desc[UR10][R14.64], R27 ;  /* 0x0000001b0e004986 */ /* 0x0005e2000c10110a */
[-C--:B------:R-:W-:Y:S02]  /*2490*/  IADD3 R10, P2, R7, R4.reuse, RZ ;  /* 0x00000004070a7210 */ /* 0x080fe40007f5e0ff */
[----:B------:R-:W-:Y:S02]  /*24a0*/  ISETP.LT.AND P4, PT, R9, UR13, !P0 ;  /* 0x0000000d09007c0c */ /* 0x000fe4000c781270 */
[-C--:B------:R-:W-:Y:S02]  /*24b0*/  LEA.HI.X.SX32 R9, R19, R5.reuse, 0x1, P3 ;  /* 0x0000000513097211 */ /* 0x080fe400018f0eff */
[----:B------:R-:W-:Y:S02]  /*24c0*/  LEA.HI.X.SX32 R11, R7, R5, 0x1, P2 ;  /* 0x00000005070b7211 */ /* 0x000fe400010f0eff */
[----:B-1----:R-:W-:Y:S01]  /*24d0*/  IADD3 R12, P3, R21, R4, RZ ;  /* 0x00000004150c7210 */ /* 0x002fe20007f7e0ff */
[----:B--2---:R-:W-:-:S03]  /*24e0*/  IMAD R15, R6, 0x10, R21 ;  /* 0x00000010060f7824 */ /* 0x004fc600078e0215 */
[-C--:B------:R-:W-:Y:S02]  /*24f0*/  LEA.HI.X.SX32 R13, R21, R5.reuse, 0x1, P3 ;  /* 0x00000005150d7211 */ /* 0x080fe400018f0eff */
[----:B------:R-:W-:Y:S02]  /*2500*/  ISETP.LT.AND P3, PT, R0, UR13, !P0 ;  /* 0x0000000d00007c0c */ /* 0x000fe4000c761270 */
[CC--:B------:R-:W-:Y:S02]  /*2510*/  IADD3 R14, P2, R15.reuse, R4.reuse, RZ ;  /* 0x000000040f0e7210 */ /* 0x0c0fe40007f5e0ff */
[----:B------:R-:W-:Y:S02]  /*2520*/  IADD3 R6, P6, R16, R4, RZ ;  /* 0x0000000410067210 */ /* 0x000fe40007fde0ff */
[----:B------:R-:W-:Y:S02]  /*2530*/  LEA.HI.X.SX32 R15, R15, R5, 0x1, P2 ;  /* 0x000000050f0f7211 */ /* 0x000fe400010f0eff */
[----:B------:R-:W-:-:S02]  /*2540*/  ISETP.LT.AND P2, PT, R17, UR13, !P0 ;  /* 0x0000000d11007c0c */ /* 0x000fc4000c741270 */
[----:B------:R-:W-:Y:S02]  /*2550*/  ISETP.LT.AND P0, PT, R3, UR13, !P0 ;  /* 0x0000000d03007c0c */ /* 0x000fe4000c701270 */
[C---:B------:R-:W-:Y:S02]  /*2560*/  PRMT R17, R2.reuse, 0x7772, RZ ;  /* 0x0000777202117816 */ /* 0x040fe400000000ff */
[----:B------:R-:W-:Y:S02]  /*2570*/  PRMT R3, R2, 0x7773, RZ ;  /* 0x0000777302037816 */ /* 0x000fe400000000ff */
[----:B----4-:R-:W-:Y:S01]  /*2580*/  PRMT R19, R22, 0x7770, RZ ;  /* 0x0000777016137816 */ /* 0x010fe200000000ff */
[----:B------:R1:W-:Y:S01]  /*2590*/  @P5 STG.E.U8 desc[UR10][R8.64], R17 ;  /* 0x0000001108005986 */ /* 0x0003e2000c10110a */
[----:B------:R-:W-:Y:S02]  /*25a0*/  LEA.HI.X.SX32 R7, R16, R5, 0x1, P6 ;  /* 0x0000000510077211 */ /* 0x000fe400030f0eff */
[C---:B------:R-:W-:Y:S01]  /*25b0*/  PRMT R21, R22.reuse, 0x7771, RZ ;  /* 0x0000777116157816 */ /* 0x040fe200000000ff */
[----:B------:R1:W-:Y:S01]  /*25c0*/  @P4 STG.E.U8 desc[UR10][R10.64], R3 ;  /* 0x000000030a004986 */ /* 0x0003e2000c10110a */
[----:B------:R-:W-:-:S02]  /*25d0*/  PRMT R23, R22, 0x7772, RZ ;  /* 0x0000777216177816 */ /* 0x000fc400000000ff */
[----:B------:R-:W-:Y:S01]  /*25e0*/  IADD3 R4, P6, R18, R4, RZ ;  /* 0x0000000412047210 */ /* 0x000fe20007fde0ff */
[----:B------:R1:W-:Y:S01]  /*25f0*/  @P3 STG.E.U8 desc[UR10][R12.64], R19 ;  /* 0x000000130c003986 */ /* 0x0003e2000c10110a */
[----:B------:R-:W-:Y:S02]  /*2600*/  PRMT R25, R22, 0x7773, RZ ;  /* 0x0000777316197816 */ /* 0x000fe400000000ff */
[----:B------:R-:W-:Y:S01]  /*2610*/  LEA.HI.X.SX32 R5, R18, R5, 0x1, P6 ;  /* 0x0000000512057211 */ /* 0x000fe200030f0eff */
[----:B------:R1:W-:Y:S04]  /*2620*/  @P2 STG.E.U8 desc[UR10][R6.64], R21 ;  /* 0x0000001506002986 */ /* 0x0003e8000c10110a */
[----:B------:R1:W-:Y:S01]  /*2630*/  @P1 STG.E.U8 desc[UR10][R14.64], R23 ;  /* 0x000000170e001986 */ /* 0x0003e2000c10110a */
[----:B------:R-:W-:Y:S05]  /*2640*/  @!P0 EXIT ;  /* 0x000000000000894d */ /* 0x000fea0003800000 */
[----:B------:R-:W-:Y:S01]  /*2650*/  STG.E.U8 desc[UR10][R4.64], R25 ;  /* 0x0000001904007986 */ /* 0x000fe2000c10110a */
[----:B------:R-:W-:Y:S05]  /*2660*/  EXIT ;  /* 0x000000000000794d */ /* 0x000fea0003800000 */
.L_x_3:
[----:B------:R-:W-:-:S00]  /*2670*/  BRA `(.L_x_3) ;  /* 0xfffffffc00fc7947 */ /* 0x000fc0000383ffff */
[----:B------:R-:W-:-:S00]  /*2680*/  NOP ;  /* 0x0000000000007918 */ /* 0x000fc00000000000 */
[----:B------:R-:W-:-:S00]  /*2690*/  NOP ;  /* 0x0000000000007918 */ /* 0x000fc00000000000 */
[----:B------:R-:W-:-:S00]  /*26a0*/  NOP ;  /* 0x0000000000007918 */ /* 0x000fc00000000000 */
[----:B------:R-:W-:-:S00]  /*26b0*/  NOP ;  /* 0x0000000000007918 */ /* 0x000fc00000000000 */
[----:B------:R-:W-:-:S00]  /*26c0*/  NOP ;  /* 0x0000000000007918 */ /* 0x000fc00000000000 */
[----:B------:R-:W-:-:S00]  /*26d0*/  NOP ;  /* 0x0000000000007918 */ /* 0x000fc00000000000 */
[----:B------:R-:W-:-:S00]  /*26e0*/  NOP ;  /* 0x0000000000007918 */ /* 0x000fc00000000000 */
[----:B------:R-:W-:-:S00]  /*26f0*/  NOP ;  /* 0x0000000000007918 */ /* 0x000fc00000000000 */
.L_x_4:


//--------------------- .nv.shared.matmul_kernel  --------------------------
	.section	.nv.shared.matmul_kernel,"aw",@nobits
	.sectionflags	@""
	.align	16
	.zero		1024


//--------------------- .nv.shared.reserved.0     --------------------------
	.section	.nv.shared.reserved.0,"aw",@nobits
	.weak		__nv_reservedSMEM_offset_0_alias
	.size		__nv_reservedSMEM_offset_0_alias, 0, 0
	.other		__nv_reservedSMEM_offset_0_alias,@"STO_CUDA_RESERVED_SHARED STV_DEFAULT"
__nv_reservedSMEM_offset_0_alias:
	.zero		0


//--------------------- .nv.constant0.matmul_kernel --------------------------
	.section	.nv.constant0.matmul_kernel,"a",@progbits
	.sectionflags	@""
	.align	4
.nv.constant0.matmul_kernel:
	.zero		608


//--------------------- SYMBOLS --------------------------

	.type		.nv.reservedSmem.offset0,@object
	.size		.nv.reservedSmem.offset0,0x4
